	.target	sm_100a

	.elftype	@"ET_EXEC"


//--------------------- .note.nv.tkinfo           --------------------------
	.section	.note.nv.tkinfo,"",@"SHT_NOTE"
	.sectionflags	@"SHF_NOTE_NV_TKINFO"
	.tkinfo
        /*0018*/ 	.word	0x00000002
        /*0030*/ 	.string	""
        /*0030*/ 	.string	"ptxas"
        /*0030*/ 	.string	"Cuda compilation tools, release 13.0, V13.0.88"
        /*0030*/ 	.string	"Build cuda_13.0.r13.0/compiler.36424714_0"
        /*0030*/ 	.string	"-arch sm_100a -m 64 "



//--------------------- .note.nv.cuinfo           --------------------------
	.section	.note.nv.cuinfo,"",@"SHT_NOTE"
	.sectionflags	@"SHF_NOTE_NV_CUINFO"
        /*0018*/ 	.short	0x0002
        /*001a*/ 	.short	0x0064
        /*001c*/ 	.short	0x0082
	.zero		2


//--------------------- .nv.info                  --------------------------
	.section	.nv.info,"",@"SHT_CUDA_INFO"
	.align	4


	//----- nvinfo : EIATTR_REGCOUNT
	.align		4
        /*0000*/ 	.byte	0x04, 0x2f
        /*0002*/ 	.short	(.L_19 - .L_18)
	.align		4
.L_18:
        /*0004*/ 	.word	index@(_ZN7cutlass13device_kernelINS_4gemm6kernel13GemmUniversalIN4cute5tupleIJiiiiEEENS1_10collective13CollectiveMmaINS1_35MainloopSm100TmaUmmaWarpSpecializedILi5ELi2ELi4ENS5_IJNS4_1CILi4EEENSA_ILi2EEENSA_ILi1EEEEEEEENS5_IJNSA_ILi256EEENSA_ILi64EEENSA_ILi128EEEEEENS_6half_tENS5_IJlSD_lEEESK_SL_NS4_8TiledMMAINS4_8MMA_AtomIJNS4_26SM100_MMA_F16BF16_2x1SM_SSISK_SK_fLi256ELi64ELNS4_4UMMA5MajorE0ELSQ_0ELNSP_7ScaleInE0ELSR_0EEEEEENS4_6LayoutINS5_IJSD_SD_SD_EEENS5_IJNSA_ILi0EEESW_SW_EEEEENS5_IJNS4_10UnderscoreESZ_SZ_EEEEENS4_28SM100_TMA_2SM_LOAD_MULTICASTENS4_14ComposedLayoutINS4_7SwizzleILi3ELi4ELi3EEENS4_18smem_ptr_flag_bitsILi16EEENSU_INS5_IJNSA_ILi8EEESH_EEENS5_IJSH_SD_EEEEEEEvNS4_8identityES12_S1C_vS1D_EENS_8epilogue10collective18CollectiveEpilogueINS1F_23Sm100TmaWarpSpecializedILi3ELi2ELi32ELb1ELb0EEEJNS5_IJSI_SH_SI_EEENS5_IJNSU_ISI_SD_EENSU_INSA_ILi32EEESD_EEEEESK_SL_SK_SL_NS1F_6fusion15FusionCallbacksIS1J_NS1P_17LinearCombinationISK_fSK_fLNS_15FloatRoundStyleE2EEES1K_S1O_JEEENS4_5SM1004TMEM4LOAD26SM100_TMEM_LOAD_32dp32b32xENS4_13SM90_TMA_LOADENS13_INS14_ILi2ELi4ELi3EEES17_NSU_INS5_IJS18_S1M_EEENS5_IJS1M_SD_EEEEEEENS4_39AutoVectorizingCopyWithAssumedAlignmentILi128EEENS4_14SM90_TMA_STOREES24_S26_S26_EEEvvEEEEvNT_6ParamsE)
        /*0008*/ 	.word	0x0000007b


	//----- nvinfo : EIATTR_FRAME_SIZE
	.align		4
.L_19:
        /*000c*/ 	.byte	0x04, 0x11
        /*000e*/ 	.short	(.L_21 - .L_20)
	.align		4
.L_20:
        /*0010*/ 	.word	index@($__internal_2_$__cuda_sm10x_tcgen05_guardrail_trap_unallocated_columns_being_dealloced)
        /*0014*/ 	.word	0x00000000


	//----- nvinfo : EIATTR_FRAME_SIZE
	.align		4
.L_21:
        /*0018*/ 	.byte	0x04, 0x11
        /*001a*/ 	.short	(.L_23 - .L_22)
	.align		4
.L_22:
        /*001c*/ 	.word	index@($__internal_1_$__cuda_sm10x_tcgen05_guardrail_trap_phase_invalid_during_alloc)
        /*0020*/ 	.word	0x00000000


	//----- nvinfo : EIATTR_FRAME_SIZE
	.align		4
.L_23:
        /*0024*/ 	.byte	0x04, 0x11
        /*0026*/ 	.short	(.L_25 - .L_24)
	.align		4
.L_24:
        /*0028*/ 	.word	index@($__internal_0_$__cuda_sm10x_tcgen05_guardrail_trap_col_being_dealloced_not_returned_by_alloc)
        /*002c*/ 	.word	0x00000000


	//----- nvinfo : EIATTR_FRAME_SIZE
	.align		4
.L_25:
        /*0030*/ 	.byte	0x04, 0x11
        /*0032*/ 	.short	(.L_27 - .L_26)
	.align		4
.L_26:
        /*0034*/ 	.word	index@(_ZN7cutlass13device_kernelINS_4gemm6kernel13GemmUniversalIN4cute5tupleIJiiiiEEENS1_10collective13CollectiveMmaINS1_35MainloopSm100TmaUmmaWarpSpecializedILi5ELi2ELi4ENS5_IJNS4_1CILi4EEENSA_ILi2EEENSA_ILi1EEEEEEEENS5_IJNSA_ILi256EEENSA_ILi64EEENSA_ILi128EEEEEENS_6half_tENS5_IJlSD_lEEESK_SL_NS4_8TiledMMAINS4_8MMA_AtomIJNS4_26SM100_MMA_F16BF16_2x1SM_SSISK_SK_fLi256ELi64ELNS4_4UMMA5MajorE0ELSQ_0ELNSP_7ScaleInE0ELSR_0EEEEEENS4_6LayoutINS5_IJSD_SD_SD_EEENS5_IJNSA_ILi0EEESW_SW_EEEEENS5_IJNS4_10UnderscoreESZ_SZ_EEEEENS4_28SM100_TMA_2SM_LOAD_MULTICASTENS4_14ComposedLayoutINS4_7SwizzleILi3ELi4ELi3EEENS4_18smem_ptr_flag_bitsILi16EEENSU_INS5_IJNSA_ILi8EEESH_EEENS5_IJSH_SD_EEEEEEEvNS4_8identityES12_S1C_vS1D_EENS_8epilogue10collective18CollectiveEpilogueINS1F_23Sm100TmaWarpSpecializedILi3ELi2ELi32ELb1ELb0EEEJNS5_IJSI_SH_SI_EEENS5_IJNSU_ISI_SD_EENSU_INSA_ILi32EEESD_EEEEESK_SL_SK_SL_NS1F_6fusion15FusionCallbacksIS1J_NS1P_17LinearCombinationISK_fSK_fLNS_15FloatRoundStyleE2EEES1K_S1O_JEEENS4_5SM1004TMEM4LOAD26SM100_TMEM_LOAD_32dp32b32xENS4_13SM90_TMA_LOADENS13_INS14_ILi2ELi4ELi3EEES17_NSU_INS5_IJS18_S1M_EEENS5_IJS1M_SD_EEEEEEENS4_39AutoVectorizingCopyWithAssumedAlignmentILi128EEENS4_14SM90_TMA_STOREES24_S26_S26_EEEvvEEEEvNT_6ParamsE)
        /*0038*/ 	.word	0x00000000


	//----- nvinfo : EIATTR_MIN_STACK_SIZE
	.align		4
.L_27:
        /*003c*/ 	.byte	0x04, 0x12
        /*003e*/ 	.short	(.L_29 - .L_28)
	.align		4
.L_28:
        /*0040*/ 	.word	index@(_ZN7cutlass13device_kernelINS_4gemm6kernel13GemmUniversalIN4cute5tupleIJiiiiEEENS1_10collective13CollectiveMmaINS1_35MainloopSm100TmaUmmaWarpSpecializedILi5ELi2ELi4ENS5_IJNS4_1CILi4EEENSA_ILi2EEENSA_ILi1EEEEEEEENS5_IJNSA_ILi256EEENSA_ILi64EEENSA_ILi128EEEEEENS_6half_tENS5_IJlSD_lEEESK_SL_NS4_8TiledMMAINS4_8MMA_AtomIJNS4_26SM100_MMA_F16BF16_2x1SM_SSISK_SK_fLi256ELi64ELNS4_4UMMA5MajorE0ELSQ_0ELNSP_7ScaleInE0ELSR_0EEEEEENS4_6LayoutINS5_IJSD_SD_SD_EEENS5_IJNSA_ILi0EEESW_SW_EEEEENS5_IJNS4_10UnderscoreESZ_SZ_EEEEENS4_28SM100_TMA_2SM_LOAD_MULTICASTENS4_14ComposedLayoutINS4_7SwizzleILi3ELi4ELi3EEENS4_18smem_ptr_flag_bitsILi16EEENSU_INS5_IJNSA_ILi8EEESH_EEENS5_IJSH_SD_EEEEEEEvNS4_8identityES12_S1C_vS1D_EENS_8epilogue10collective18CollectiveEpilogueINS1F_23Sm100TmaWarpSpecializedILi3ELi2ELi32ELb1ELb0EEEJNS5_IJSI_SH_SI_EEENS5_IJNSU_ISI_SD_EENSU_INSA_ILi32EEESD_EEEEESK_SL_SK_SL_NS1F_6fusion15FusionCallbacksIS1J_NS1P_17LinearCombinationISK_fSK_fLNS_15FloatRoundStyleE2EEES1K_S1O_JEEENS4_5SM1004TMEM4LOAD26SM100_TMEM_LOAD_32dp32b32xENS4_13SM90_TMA_LOADENS13_INS14_ILi2ELi4ELi3EEES17_NSU_INS5_IJS18_S1M_EEENS5_IJS1M_SD_EEEEEEENS4_39AutoVectorizingCopyWithAssumedAlignmentILi128EEENS4_14SM90_TMA_STOREES24_S26_S26_EEEvvEEEEvNT_6ParamsE)
        /*0044*/ 	.word	0x00000000
.L_29:


//--------------------- .nv.compat                --------------------------
	.section	.nv.compat,"",@"SHT_CUDA_COMPAT_INFO"
	.align	4
        /*0000*/ 	.byte	0x02, 0x09, 0x01, 0x00, 0x02, 0x02, 0x02, 0x00, 0x02, 0x05, 0x05, 0x00, 0x03, 0x07, 0x01, 0x01
        /*0010*/ 	.byte	0x02, 0x03, 0x01, 0x00, 0x02, 0x06, 0x01, 0x00, 0x04, 0x0b, 0x08, 0x00, 0x09, 0x00, 0x00, 0x00
        /*0020*/ 	.byte	0x00, 0x00, 0x00, 0x00


//--------------------- .nv.info._ZN7cutlass13device_kernelINS_4gemm6kernel13GemmUniversalIN4cute5tupleIJiiiiEEENS1_10collective13CollectiveMmaINS1_35MainloopSm100TmaUmmaWarpSpecializedILi5ELi2ELi4ENS5_IJNS4_1CILi4EEENSA_ILi2EEENSA_ILi1EEEEEEEENS5_IJNSA_ILi256EEENSA_ILi64EEENSA_ILi128EEEEEENS_6half_tENS5_IJlSD_lEEESK_SL_NS4_8TiledMMAINS4_8MMA_AtomIJNS4_26SM100_MMA_F16BF16_2x1SM_SSISK_SK_fLi256ELi64ELNS4_4UMMA5MajorE0ELSQ_0ELNSP_7ScaleInE0ELSR_0EEEEEENS4_6LayoutINS5_IJSD_SD_SD_EEENS5_IJNSA_ILi0EEESW_SW_EEEEENS5_IJNS4_10UnderscoreESZ_SZ_EEEEENS4_28SM100_TMA_2SM_LOAD_MULTICASTENS4_14ComposedLayoutINS4_7SwizzleILi3ELi4ELi3EEENS4_18smem_ptr_flag_bitsILi16EEENSU_INS5_IJNSA_ILi8EEESH_EEENS5_IJSH_SD_EEEEEEEvNS4_8identityES12_S1C_vS1D_EENS_8epilogue10collective18CollectiveEpilogueINS1F_23Sm100TmaWarpSpecializedILi3ELi2ELi32ELb1ELb0EEEJNS5_IJSI_SH_SI_EEENS5_IJNSU_ISI_SD_EENSU_INSA_ILi32EEESD_EEEEESK_SL_SK_SL_NS1F_6fusion15FusionCallbacksIS1J_NS1P_17LinearCombinationISK_fSK_fLNS_15FloatRoundStyleE2EEES1K_S1O_JEEENS4_5SM1004TMEM4LOAD26SM100_TMEM_LOAD_32dp32b32xENS4_13SM90_TMA_LOADENS13_INS14_ILi2ELi4ELi3EEES17_NSU_INS5_IJS18_S1M_EEENS5_IJS1M_SD_EEEEEEENS4_39AutoVectorizingCopyWithAssumedAlignmentILi128EEENS4_14SM90_TMA_STOREES24_S26_S26_EEEvvEEEEvNT_6ParamsE --------------------------
	.section	.nv.info._ZN7cutlass13device_kernelINS_4gemm6kernel13GemmUniversalIN4cute5tupleIJiiiiEEENS1_10collective13CollectiveMmaINS1_35MainloopSm100TmaUmmaWarpSpecializedILi5ELi2ELi4ENS5_IJNS4_1CILi4EEENSA_ILi2EEENSA_ILi1EEEEEEEENS5_IJNSA_ILi256EEENSA_ILi64EEENSA_ILi128EEEEEENS_6half_tENS5_IJlSD_lEEESK_SL_NS4_8TiledMMAINS4_8MMA_AtomIJNS4_26SM100_MMA_F16BF16_2x1SM_SSISK_SK_fLi256ELi64ELNS4_4UMMA5MajorE0ELSQ_0ELNSP_7ScaleInE0ELSR_0EEEEEENS4_6LayoutINS5_IJSD_SD_SD_EEENS5_IJNSA_ILi0EEESW_SW_EEEEENS5_IJNS4_10UnderscoreESZ_SZ_EEEEENS4_28SM100_TMA_2SM_LOAD_MULTICASTENS4_14ComposedLayoutINS4_7SwizzleILi3ELi4ELi3EEENS4_18smem_ptr_flag_bitsILi16EEENSU_INS5_IJNSA_ILi8EEESH_EEENS5_IJSH_SD_EEEEEEEvNS4_8identityES12_S1C_vS1D_EENS_8epilogue10collective18CollectiveEpilogueINS1F_23Sm100TmaWarpSpecializedILi3ELi2ELi32ELb1ELb0EEEJNS5_IJSI_SH_SI_EEENS5_IJNSU_ISI_SD_EENSU_INSA_ILi32EEESD_EEEEESK_SL_SK_SL_NS1F_6fusion15FusionCallbacksIS1J_NS1P_17LinearCombinationISK_fSK_fLNS_15FloatRoundStyleE2EEES1K_S1O_JEEENS4_5SM1004TMEM4LOAD26SM100_TMEM_LOAD_32dp32b32xENS4_13SM90_TMA_LOADENS13_INS14_ILi2ELi4ELi3EEES17_NSU_INS5_IJS18_S1M_EEENS5_IJS1M_SD_EEEEEEENS4_39AutoVectorizingCopyWithAssumedAlignmentILi128EEENS4_14SM90_TMA_STOREES24_S26_S26_EEEvvEEEEvNT_6ParamsE,"",@"SHT_CUDA_INFO"
	.sectionflags	@""
	.align	4


	//----- nvinfo : EIATTR_CUDA_API_VERSION
	.align		4
        /*0000*/ 	.byte	0x04, 0x37
        /*0002*/ 	.short	(.L_31 - .L_30)
.L_30:
        /*0004*/ 	.word	0x00000082


	//----- nvinfo : EIATTR_KPARAM_INFO
	.align		4
.L_31:
        /*0008*/ 	.byte	0x04, 0x17
        /*000a*/ 	.short	(.L_33 - .L_32)
.L_32:
        /*000c*/ 	.word	0x00000000
        /*0010*/ 	.short	0x0000
        /*0012*/ 	.short	0x0000
        /*0014*/ 	.byte	0x00, 0xf0, 0x01, 0x20


	//----- nvinfo : EIATTR_AT_ENTRY_FRAGMENTS
	.align		4
.L_33:
        /*0018*/ 	.byte	0x04, 0x4f
        /*001a*/ 	.short	(.L_35 - .L_34)


	//   ....[0]....
.L_34:
        /*001c*/ 	.word	0x00000007


	//----- nvinfo : EIATTR_RESERVED_SMEM_USED
	.align		4
.L_35:
        /*0020*/ 	.byte	0x01, 0x41
	.zero		2


	//----- nvinfo : EIATTR_SPARSE_MMA_MASK
	.align		4
        /*0024*/ 	.byte	0x03, 0x50
        /*0026*/ 	.short	0x0000


	//----- nvinfo : EIATTR_TCGEN05_2CTA_USED
	.align		4
        /*0028*/ 	.byte	0x01, 0x52
	.zero		2


	//----- nvinfo : EIATTR_MAXREG_COUNT
	.align		4
        /*002c*/ 	.byte	0x03, 0x1b
        /*002e*/ 	.short	0x00ff


	//----- nvinfo : EIATTR_NUM_BARRIERS
	.align		4
        /*0030*/ 	.byte	0x02, 0x4c
        /*0032*/ 	.byte	0x07
	.zero		1


	//----- nvinfo : EIATTR_EXTERNS
	.align		4
        /*0034*/ 	.byte	0x04, 0x0f
        /*0036*/ 	.short	(.L_37 - .L_36)


	//   ....[0]....
	.align		4
.L_36:
        /*0038*/ 	.word	index@(__assertfail)


	//----- nvinfo : EIATTR_MERCURY_ISA_VERSION
	.align		4
.L_37:
        /*003c*/ 	.byte	0x03, 0x5f
        /*003e*/ 	.short	0x0101


	//----- nvinfo : EIATTR_INT_WARP_WIDE_INSTR_OFFSETS
	.align		4
        /*0040*/ 	.byte	0x04, 0x31
        /*0042*/ 	.short	(.L_39 - .L_38)


	//   ....[0]....
.L_38:
        /*0044*/ 	.word	0x00000d60


	//   ....[1]....
        /*0048*/ 	.word	0x00000e00


	//   ....[2]....
        /*004c*/ 	.word	0x00004930


	//   ....[3]....
        /*0050*/ 	.word	0x00004950


	//   ....[4]....
        /*0054*/ 	.word	0x00004980


	//   ....[5]....
        /*0058*/ 	.word	0x00005550


	//   ....[6]....
        /*005c*/ 	.word	0x000055d0


	//   ....[7]....
        /*0060*/ 	.word	0x000056d0


	//   ....[8]....
        /*0064*/ 	.word	0x000057e0


	//----- nvinfo : EIATTR_COOP_GROUP_MASK_REGIDS
	.align		4
.L_39:
        /*0068*/ 	.byte	0x04, 0x29
        /*006a*/ 	.short	(.L_41 - .L_40)


	//   ....[0]....
.L_40:
        /*006c*/ 	.word	0xffffffff


	//   ....[1]....
        /*0070*/ 	.word	0xffffffff


	//   ....[2]....
        /*0074*/ 	.word	0xffffffff


	//   ....[3]....
        /*0078*/ 	.word	0xffffffff


	//   ....[4]....
        /*007c*/ 	.word	0xffffffff


	//   ....[5]....
        /*0080*/ 	.word	0xffffffff


	//   ....[6]....
        /*0084*/ 	.word	0xffffffff


	//   ....[7]....
        /*0088*/ 	.word	0xffffffff


	//   ....[8]....
        /*008c*/ 	.word	0xffffffff


	//   ....[9]....
        /*0090*/ 	.word	0xffffffff


	//   ....[10]....
        /*0094*/ 	.word	0xffffffff


	//   ....[11]....
        /*0098*/ 	.word	0xffffffff


	//   ....[12]....
        /*009c*/ 	.word	0xffffffff


	//   ....[13]....
        /*00a0*/ 	.word	0xffffffff


	//----- nvinfo : EIATTR_COOP_GROUP_INSTR_OFFSETS
	.align		4
.L_41:
        /*00a4*/ 	.byte	0x04, 0x28
        /*00a6*/ 	.short	(.L_43 - .L_42)


	//   ....[0]....
.L_42:
        /*00a8*/ 	.word	0x000000b0


	//   ....[1]....
        /*00ac*/ 	.word	0x00000510


	//   ....[2]....
        /*00b0*/ 	.word	0x000006f0


	//   ....[3]....
        /*00b4*/ 	.word	0x00000860


	//   ....[4]....
        /*00b8*/ 	.word	0x00000950


	//   ....[5]....
        /*00bc*/ 	.word	0x00000ab0


	//   ....[6]....
        /*00c0*/ 	.word	0x00000c40


	//   ....[7]....
        /*00c4*/ 	.word	0x00000e80


	//   ....[8]....
        /*00c8*/ 	.word	0x00002600


	//   ....[9]....
        /*00cc*/ 	.word	0x00003550


	//   ....[10]....
        /*00d0*/ 	.word	0x00003a20


	//   ....[11]....
        /*00d4*/ 	.word	0x00003a50


	//   ....[12]....
        /*00d8*/ 	.word	0x00004830


	//   ....[13]....
        /*00dc*/ 	.word	0x00004a40


	//----- nvinfo : EIATTR_VRC_CTA_INIT_COUNT
	.align		4
.L_43:
        /*00e0*/ 	.byte	0x02, 0x4a
        /*00e2*/ 	.byte	0x80
	.zero		1


	//----- nvinfo : EIATTR_SYSCALL_OFFSETS
	.align		4
        /*00e4*/ 	.byte	0x04, 0x46
        /*00e6*/ 	.short	(.L_45 - .L_44)


	//   ....[0]....
.L_44:
        /*00e8*/ 	.word	0x000064c0


	//   ....[1]....
        /*00ec*/ 	.word	0x000065b0


	//   ....[2]....
        /*00f0*/ 	.word	0x00006de0


	//   ....[3]....
        /*00f4*/ 	.word	0x00007ab0


	//----- nvinfo : EIATTR_MBARRIER_INSTR_OFFSETS
	.align		4
.L_45:
        /*00f8*/ 	.byte	0x04, 0x39
        /*00fa*/ 	.short	(.L_47 - .L_46)


	//   ....[0]....
.L_46:
        /*00fc*/ 	.word	0x00000640
        /*0100*/ 	.word	0x000000ff
        /*0104*/ 	.word	0x00000000
        /*0108*/ 	.short	0x0100
        /*010a*/ 	.byte	0x04
	.zero		1


	//   ....[1]....
        /*010c*/ 	.word	0x00000650
        /*0110*/ 	.word	0x000000ff
        /*0114*/ 	.word	0x00000028
        /*0118*/ 	.short	0x0100
        /*011a*/ 	.byte	0x04
	.zero		1


	//   ....[2]....
        /*011c*/ 	.word	0x00000660
        /*0120*/ 	.word	0x000000ff
        /*0124*/ 	.word	0x00000008
        /*0128*/ 	.short	0x0100
        /*012a*/ 	.byte	0x04
	.zero		1


	//   ....[3]....
        /*012c*/ 	.word	0x00000670
        /*0130*/ 	.word	0x000000ff
        /*0134*/ 	.word	0x00000030
        /*0138*/ 	.short	0x0100
        /*013a*/ 	.byte	0x04
	.zero		1


	//   ....[4]....
        /*013c*/ 	.word	0x00000680
        /*0140*/ 	.word	0x000000ff
        /*0144*/ 	.word	0x00000010
        /*0148*/ 	.short	0x0100
        /*014a*/ 	.byte	0x04
	.zero		1


	//   ....[5]....
        /*014c*/ 	.word	0x00000690
        /*0150*/ 	.word	0x000000ff
        /*0154*/ 	.word	0x00000038
        /*0158*/ 	.short	0x0100
        /*015a*/ 	.byte	0x04
	.zero		1


	//   ....[6]....
        /*015c*/ 	.word	0x000006a0
        /*0160*/ 	.word	0x000000ff
        /*0164*/ 	.word	0x00000018
        /*0168*/ 	.short	0x0100
        /*016a*/ 	.byte	0x04
	.zero		1


	//   ....[7]....
        /*016c*/ 	.word	0x000006b0
        /*0170*/ 	.word	0x000000ff
        /*0174*/ 	.word	0x00000040
        /*0178*/ 	.short	0x0100
        /*017a*/ 	.byte	0x04
	.zero		1


	//   ....[8]....
        /*017c*/ 	.word	0x000006c0
        /*0180*/ 	.word	0x000000ff
        /*0184*/ 	.word	0x00000020
        /*0188*/ 	.short	0x0100
        /*018a*/ 	.byte	0x04
	.zero		1


	//   ....[9]....
        /*018c*/ 	.word	0x000006d0
        /*0190*/ 	.word	0x000000ff
        /*0194*/ 	.word	0x00000048
        /*0198*/ 	.short	0x0100
        /*019a*/ 	.byte	0x04
	.zero		1


	//   ....[10]....
        /*019c*/ 	.word	0x000007f0
        /*01a0*/ 	.word	0x000000ff
        /*01a4*/ 	.word	0x00000050
        /*01a8*/ 	.short	0x0100
        /*01aa*/ 	.byte	0x04
	.zero		1


	//   ....[11]....
        /*01ac*/ 	.word	0x00000800
        /*01b0*/ 	.word	0x000000ff
        /*01b4*/ 	.word	0x00000068
        /*01b8*/ 	.short	0x0100
        /*01ba*/ 	.byte	0x04
	.zero		1


	//   ....[12]....
        /*01bc*/ 	.word	0x00000810
        /*01c0*/ 	.word	0x000000ff
        /*01c4*/ 	.word	0x00000058
        /*01c8*/ 	.short	0x0100
        /*01ca*/ 	.byte	0x04
	.zero		1


	//   ....[13]....
        /*01cc*/ 	.word	0x00000820
        /*01d0*/ 	.word	0x000000ff
        /*01d4*/ 	.word	0x00000070
        /*01d8*/ 	.short	0x0100
        /*01da*/ 	.byte	0x04
	.zero		1


	//   ....[14]....
        /*01dc*/ 	.word	0x00000830
        /*01e0*/ 	.word	0x000000ff
        /*01e4*/ 	.word	0x00000060
        /*01e8*/ 	.short	0x0100
        /*01ea*/ 	.byte	0x04
	.zero		1


	//   ....[15]....
        /*01ec*/ 	.word	0x00000840
        /*01f0*/ 	.word	0x000000ff
        /*01f4*/ 	.word	0x00000078
        /*01f8*/ 	.short	0x0100
        /*01fa*/ 	.byte	0x04
	.zero		1


	//   ....[16]....
        /*01fc*/ 	.word	0x00000920
        /*0200*/ 	.word	0x000000ff
        /*0204*/ 	.word	0x00000080
        /*0208*/ 	.short	0x0100
        /*020a*/ 	.byte	0x06
	.zero		1


	//   ....[17]....
        /*020c*/ 	.word	0x00000930
        /*0210*/ 	.word	0x000000ff
        /*0214*/ 	.word	0x00000088
        /*0218*/ 	.short	0x0100
        /*021a*/ 	.byte	0x06
	.zero		1


	//   ....[18]....
        /*021c*/ 	.word	0x00000a60
        /*0220*/ 	.word	0x000000ff
        /*0224*/ 	.word	0x00000090
        /*0228*/ 	.short	0x0100
        /*022a*/ 	.byte	0x06
	.zero		1


	//   ....[19]....
        /*022c*/ 	.word	0x00000a70
        /*0230*/ 	.word	0x000000ff
        /*0234*/ 	.word	0x000000a0
        /*0238*/ 	.short	0x0100
        /*023a*/ 	.byte	0x06
	.zero		1


	//   ....[20]....
        /*023c*/ 	.word	0x00000a80
        /*0240*/ 	.word	0x000000ff
        /*0244*/ 	.word	0x00000098
        /*0248*/ 	.short	0x0100
        /*024a*/ 	.byte	0x06
	.zero		1


	//   ....[21]....
        /*024c*/ 	.word	0x00000a90
        /*0250*/ 	.word	0x000000ff
        /*0254*/ 	.word	0x000000a8
        /*0258*/ 	.short	0x0100
        /*025a*/ 	.byte	0x06
	.zero		1


	//   ....[22]....
        /*025c*/ 	.word	0x00000bb0
        /*0260*/ 	.word	0x000000ff
        /*0264*/ 	.word	0x000000b0
        /*0268*/ 	.short	0x0100
        /*026a*/ 	.byte	0x04
	.zero		1


	//   ....[23]....
        /*026c*/ 	.word	0x00000bc0
        /*0270*/ 	.word	0x000000ff
        /*0274*/ 	.word	0x000000d0
        /*0278*/ 	.short	0x0100
        /*027a*/ 	.byte	0x04
	.zero		1


	//   ....[24]....
        /*027c*/ 	.word	0x00000bd0
        /*0280*/ 	.word	0x000000ff
        /*0284*/ 	.word	0x000000b8
        /*0288*/ 	.short	0x0100
        /*028a*/ 	.byte	0x04
	.zero		1


	//   ....[25]....
        /*028c*/ 	.word	0x00000be0
        /*0290*/ 	.word	0x000000ff
        /*0294*/ 	.word	0x000000d8
        /*0298*/ 	.short	0x0100
        /*029a*/ 	.byte	0x04
	.zero		1


	//   ....[26]....
        /*029c*/ 	.word	0x00000bf0
        /*02a0*/ 	.word	0x000000ff
        /*02a4*/ 	.word	0x000000c0
        /*02a8*/ 	.short	0x0100
        /*02aa*/ 	.byte	0x04
	.zero		1


	//   ....[27]....
        /*02ac*/ 	.word	0x00000c00
        /*02b0*/ 	.word	0x000000ff
        /*02b4*/ 	.word	0x000000e0
        /*02b8*/ 	.short	0x0100
        /*02ba*/ 	.byte	0x04
	.zero		1


	//   ....[28]....
        /*02bc*/ 	.word	0x00000c10
        /*02c0*/ 	.word	0x000000ff
        /*02c4*/ 	.word	0x000000c8
        /*02c8*/ 	.short	0x0100
        /*02ca*/ 	.byte	0x04
	.zero		1


	//   ....[29]....
        /*02cc*/ 	.word	0x00000c20
        /*02d0*/ 	.word	0x000000ff
        /*02d4*/ 	.word	0x000000e8
        /*02d8*/ 	.short	0x0100
        /*02da*/ 	.byte	0x04
	.zero		1


	//   ....[30]....
        /*02dc*/ 	.word	0x00000d10
        /*02e0*/ 	.word	0x000000ff
        /*02e4*/ 	.word	0x000000f0
        /*02e8*/ 	.short	0x0100
        /*02ea*/ 	.byte	0x04
	.zero		1


	//   ....[31]....
        /*02ec*/ 	.word	0x00000d20
        /*02f0*/ 	.word	0x000000ff
        /*02f4*/ 	.word	0x00000100
        /*02f8*/ 	.short	0x0100
        /*02fa*/ 	.byte	0x04
	.zero		1


	//   ....[32]....
        /*02fc*/ 	.word	0x00000d30
        /*0300*/ 	.word	0x000000ff
        /*0304*/ 	.word	0x000000f8
        /*0308*/ 	.short	0x0100
        /*030a*/ 	.byte	0x04
	.zero		1


	//   ....[33]....
        /*030c*/ 	.word	0x00000d40
        /*0310*/ 	.word	0x000000ff
        /*0314*/ 	.word	0x00000108
        /*0318*/ 	.short	0x0100
        /*031a*/ 	.byte	0x04
	.zero		1


	//   ....[34]....
        /*031c*/ 	.word	0x00000e40
        /*0320*/ 	.word	0x000000ff
        /*0324*/ 	.word	0x00000110
        /*0328*/ 	.short	0x0100
        /*032a*/ 	.byte	0x06
	.zero		1


	//   ....[35]....
        /*032c*/ 	.word	0x00001bc0
        /*0330*/ 	.word	0x00000003
        /*0334*/ 	.word	0x00000100
        /*0338*/ 	.short	0x010a
        /*033a*/ 	.byte	0xff
	.zero		1


	//   ....[36]....
        /*033c*/ 	.word	0x00001bf0
        /*0340*/ 	.word	0x00000003
        /*0344*/ 	.word	0x000000f0
        /*0348*/ 	.short	0x0101
        /*034a*/ 	.byte	0xff
	.zero		1


	//   ....[37]....
        /*034c*/ 	.word	0x00001cb0
        /*0350*/ 	.word	0x000000ff
        /*0354*/ 	.word	0x00000028
        /*0358*/ 	.short	0x010a
        /*035a*/ 	.byte	0x04
	.zero		1


	//   ....[38]....
        /*035c*/ 	.word	0x00001d80
        /*0360*/ 	.word	0x000000ff
        /*0364*/ 	.word	0x00000028
        /*0368*/ 	.short	0x010a
        /*036a*/ 	.byte	0x06
	.zero		1


	//   ....[39]....
        /*036c*/ 	.word	0x00001ee0
        /*0370*/ 	.word	0x000000ff
        /*0374*/ 	.word	0x00000028
        /*0378*/ 	.short	0x010a
        /*037a*/ 	.byte	0x04
	.zero		1


	//   ....[40]....
        /*037c*/ 	.word	0x00002180
        /*0380*/ 	.word	0x000000ff
        /*0384*/ 	.word	0x00000088
        /*0388*/ 	.short	0x0101
        /*038a*/ 	.byte	0x15
	.zero		1


	//   ....[41]....
        /*038c*/ 	.word	0x000021a0
        /*0390*/ 	.word	0x000000ff
        /*0394*/ 	.word	0x00000028
        /*0398*/ 	.short	0x010a
        /*039a*/ 	.byte	0x04
	.zero		1


	//   ....[42]....
        /*039c*/ 	.word	0x00002220
        /*03a0*/ 	.word	0x000000ff
        /*03a4*/ 	.word	0x00000028
        /*03a8*/ 	.short	0x010a
        /*03aa*/ 	.byte	0x07
	.zero		1


	//   ....[43]....
        /*03ac*/ 	.word	0x00002360
        /*03b0*/ 	.word	0x000000ff
        /*03b4*/ 	.word	0x00000028
        /*03b8*/ 	.short	0x010a
        /*03ba*/ 	.byte	0x04
	.zero		1


	//   ....[44]....
        /*03bc*/ 	.word	0x00002630
        /*03c0*/ 	.word	0x00000003
        /*03c4*/ 	.word	0x00000090
        /*03c8*/ 	.short	0x010a
        /*03ca*/ 	.byte	0xff
	.zero		1


	//   ....[45]....
        /*03cc*/ 	.word	0x00002780
        /*03d0*/ 	.word	0x00000000
        /*03d4*/ 	.word	0x00000000
        /*03d8*/ 	.short	0x0101
        /*03da*/ 	.byte	0xff
	.zero		1


	//   ....[46]....
        /*03dc*/ 	.word	0x00002d40
        /*03e0*/ 	.word	0x000000ff
        /*03e4*/ 	.word	0x00000000
        /*03e8*/ 	.short	0x010a
        /*03ea*/ 	.byte	0x04
	.zero		1


	//   ....[47]....
        /*03ec*/ 	.word	0x00002dd0
        /*03f0*/ 	.word	0x000000ff
        /*03f4*/ 	.word	0x00000000
        /*03f8*/ 	.short	0x010a
        /*03fa*/ 	.byte	0x05
	.zero		1


	//   ....[48]....
        /*03fc*/ 	.word	0x00002e60
        /*0400*/ 	.word	0x000000ff
        /*0404*/ 	.word	0x00000000
        /*0408*/ 	.short	0x010a
        /*040a*/ 	.byte	0x05
	.zero		1


	//   ....[49]....
        /*040c*/ 	.word	0x00002ef0
        /*0410*/ 	.word	0x000000ff
        /*0414*/ 	.word	0x00000000
        /*0418*/ 	.short	0x010a
        /*041a*/ 	.byte	0x05
	.zero		1


	//   ....[50]....
        /*041c*/ 	.word	0x00002f90
        /*0420*/ 	.word	0x00000000
        /*0424*/ 	.word	0x00000000
        /*0428*/ 	.short	0x010a
        /*042a*/ 	.byte	0xff
	.zero		1


	//   ....[51]....
        /*042c*/ 	.word	0x000030b0
        /*0430*/ 	.word	0x00000002
        /*0434*/ 	.word	0x000000f0
        /*0438*/ 	.short	0x010a
        /*043a*/ 	.byte	0xff
	.zero		1


	//   ....[52]....
        /*043c*/ 	.word	0x00003110
        /*0440*/ 	.word	0x00000004
        /*0444*/ 	.word	0x00000000
        /*0448*/ 	.short	0x0101
        /*044a*/ 	.byte	0xff
	.zero		1


	//   ....[53]....
        /*044c*/ 	.word	0x00003130
        /*0450*/ 	.word	0x000000ff
        /*0454*/ 	.word	0x000000a0
        /*0458*/ 	.short	0x010a
        /*045a*/ 	.byte	0x04
	.zero		1


	//   ....[54]....
        /*045c*/ 	.word	0x00003250
        /*0460*/ 	.word	0x00000002
        /*0464*/ 	.word	0x00000090
        /*0468*/ 	.short	0x010a
        /*046a*/ 	.byte	0xff
	.zero		1


	//   ....[55]....
        /*046c*/ 	.word	0x00003360
        /*0470*/ 	.word	0x00000002
        /*0474*/ 	.word	0x00000000
        /*0478*/ 	.short	0x0101
        /*047a*/ 	.byte	0xff
	.zero		1


	//   ....[56]....
        /*047c*/ 	.word	0x000033f0
        /*0480*/ 	.word	0x000000ff
        /*0484*/ 	.word	0x000000a0
        /*0488*/ 	.short	0x0106
        /*048a*/ 	.byte	0x04
	.zero		1


	//   ....[57]....
        /*048c*/ 	.word	0x00003410
        /*0490*/ 	.word	0x000000ff
        /*0494*/ 	.word	0x000000a0
        /*0498*/ 	.short	0x010a
        /*049a*/ 	.byte	0x04
	.zero		1


	//   ....[58]....
        /*049c*/ 	.word	0x000034a0
        /*04a0*/ 	.word	0x000000ff
        /*04a4*/ 	.word	0x000000a0
        /*04a8*/ 	.short	0x0106
        /*04aa*/ 	.byte	0x07
	.zero		1


	//   ....[59]....
        /*04ac*/ 	.word	0x000034e0
        /*04b0*/ 	.word	0x00000000
        /*04b4*/ 	.word	0x000000a0
        /*04b8*/ 	.short	0x010a
        /*04ba*/ 	.byte	0xff
	.zero		1


	//   ....[60]....
        /*04bc*/ 	.word	0x00003720
        /*04c0*/ 	.word	0x000000ff
        /*04c4*/ 	.word	0x00000008
        /*04c8*/ 	.short	0x010a
        /*04ca*/ 	.byte	0x05
	.zero		1


	//   ....[61]....
        /*04cc*/ 	.word	0x00003740
        /*04d0*/ 	.word	0x000000ff
        /*04d4*/ 	.word	0x00000008
        /*04d8*/ 	.short	0x010a
        /*04da*/ 	.byte	0x05
	.zero		1


	//   ....[62]....
        /*04dc*/ 	.word	0x000038d0
        /*04e0*/ 	.word	0x000000ff
        /*04e4*/ 	.word	0x00000008
        /*04e8*/ 	.short	0x010a
        /*04ea*/ 	.byte	0x05
	.zero		1


	//   ....[63]....
        /*04ec*/ 	.word	0x000038f0
        /*04f0*/ 	.word	0x000000ff
        /*04f4*/ 	.word	0x00000008
        /*04f8*/ 	.short	0x010a
        /*04fa*/ 	.byte	0x05
	.zero		1


	//   ....[64]....
        /*04fc*/ 	.word	0x000039b0
        /*0500*/ 	.word	0x000000ff
        /*0504*/ 	.word	0x00000000
        /*0508*/ 	.short	0x0101
        /*050a*/ 	.byte	0x04
	.zero		1


	//   ....[65]....
        /*050c*/ 	.word	0x00003d70
        /*0510*/ 	.word	0x00000000
        /*0514*/ 	.word	0x00000090
        /*0518*/ 	.short	0x010a
        /*051a*/ 	.byte	0xff
	.zero		1


	//   ....[66]....
        /*051c*/ 	.word	0x00003e30
        /*0520*/ 	.word	0x00000000
        /*0524*/ 	.word	0x00000000
        /*0528*/ 	.short	0x0101
        /*052a*/ 	.byte	0xff
	.zero		1


	//   ....[67]....
        /*052c*/ 	.word	0x00003ef0
        /*0530*/ 	.word	0x000000ff
        /*0534*/ 	.word	0x00000000
        /*0538*/ 	.short	0x010a
        /*053a*/ 	.byte	0x04
	.zero		1


	//   ....[68]....
        /*053c*/ 	.word	0x00003f00
        /*0540*/ 	.word	0x000000ff
        /*0544*/ 	.word	0x000000d0
        /*0548*/ 	.short	0x010a
        /*054a*/ 	.byte	0x2e
	.zero		1


	//   ....[69]....
        /*054c*/ 	.word	0x00003fb0
        /*0550*/ 	.word	0x000000ff
        /*0554*/ 	.word	0x00000000
        /*0558*/ 	.short	0x010a
        /*055a*/ 	.byte	0x07
	.zero		1


	//   ....[70]....
        /*055c*/ 	.word	0x000040e0
        /*0560*/ 	.word	0x000000ff
        /*0564*/ 	.word	0x00000000
        /*0568*/ 	.short	0x010a
        /*056a*/ 	.byte	0x04
	.zero		1


	//   ....[71]....
        /*056c*/ 	.word	0x00004520
        /*0570*/ 	.word	0x000000ff
        /*0574*/ 	.word	0x00000000
        /*0578*/ 	.short	0x010a
        /*057a*/ 	.byte	0x04
	.zero		1


	//   ....[72]....
        /*057c*/ 	.word	0x000045b0
        /*0580*/ 	.word	0x000000ff
        /*0584*/ 	.word	0x00000000
        /*0588*/ 	.short	0x010a
        /*058a*/ 	.byte	0x05
	.zero		1


	//   ....[73]....
        /*058c*/ 	.word	0x00004640
        /*0590*/ 	.word	0x000000ff
        /*0594*/ 	.word	0x00000000
        /*0598*/ 	.short	0x010a
        /*059a*/ 	.byte	0x05
	.zero		1


	//   ....[74]....
        /*059c*/ 	.word	0x000046e0
        /*05a0*/ 	.word	0x00000000
        /*05a4*/ 	.word	0x00000000
        /*05a8*/ 	.short	0x010a
        /*05aa*/ 	.byte	0xff
	.zero		1


	//   ....[75]....
        /*05ac*/ 	.word	0x00004720
        /*05b0*/ 	.word	0x00000000
        /*05b4*/ 	.word	0x00000000
        /*05b8*/ 	.short	0x010a
        /*05ba*/ 	.byte	0xff
	.zero		1


	//   ....[76]....
        /*05bc*/ 	.word	0x00004790
        /*05c0*/ 	.word	0x000000ff
        /*05c4*/ 	.word	0x00000000
        /*05c8*/ 	.short	0x0101
        /*05ca*/ 	.byte	0x04
	.zero		1


	//   ....[77]....
        /*05cc*/ 	.word	0x000047d0
        /*05d0*/ 	.word	0x000000ff
        /*05d4*/ 	.word	0x00000110
        /*05d8*/ 	.short	0x010a
        /*05da*/ 	.byte	0x29
	.zero		1


	//   ....[78]....
        /*05dc*/ 	.word	0x00004820
        /*05e0*/ 	.word	0x000000ff
        /*05e4*/ 	.word	0x00000000
        /*05e8*/ 	.short	0x0101
        /*05ea*/ 	.byte	0x04
	.zero		1


	//   ....[79]....
        /*05ec*/ 	.word	0x00004c80
        /*05f0*/ 	.word	0x0000000c
        /*05f4*/ 	.word	0x00000090
        /*05f8*/ 	.short	0x010a
        /*05fa*/ 	.byte	0xff
	.zero		1


	//   ....[80]....
        /*05fc*/ 	.word	0x00004df0
        /*0600*/ 	.word	0x00000000
        /*0604*/ 	.word	0x00000000
        /*0608*/ 	.short	0x0101
        /*060a*/ 	.byte	0xff
	.zero		1


	//   ....[81]....
        /*060c*/ 	.word	0x00005270
        /*0610*/ 	.word	0x000000ff
        /*0614*/ 	.word	0x00000088
        /*0618*/ 	.short	0x010a
        /*061a*/ 	.byte	0x18
	.zero		1


	//   ....[82]....
        /*061c*/ 	.word	0x00005430
        /*0620*/ 	.word	0x000000ff
        /*0624*/ 	.word	0x00000068
        /*0628*/ 	.short	0x010a
        /*062a*/ 	.byte	0x04
	.zero		1


	//   ....[83]....
        /*062c*/ 	.word	0x00005600
        /*0630*/ 	.word	0x000000ff
        /*0634*/ 	.word	0x00000050
        /*0638*/ 	.short	0x010b
        /*063a*/ 	.byte	0x04
	.zero		1


	//   ....[84]....
        /*063c*/ 	.word	0x00005610
        /*0640*/ 	.word	0x000000ff
        /*0644*/ 	.word	0x00000000
        /*0648*/ 	.short	0x0101
        /*064a*/ 	.byte	0x14
	.zero		1


	//   ....[85]....
        /*064c*/ 	.word	0x00005620
        /*0650*/ 	.word	0x000000ff
        /*0654*/ 	.word	0x00000068
        /*0658*/ 	.short	0x010a
        /*065a*/ 	.byte	0x05
	.zero		1


	//   ....[86]....
        /*065c*/ 	.word	0x00005810
        /*0660*/ 	.word	0x000000ff
        /*0664*/ 	.word	0x00000050
        /*0668*/ 	.short	0x010b
        /*066a*/ 	.byte	0x05
	.zero		1


	//   ....[87]....
        /*066c*/ 	.word	0x00005820
        /*0670*/ 	.word	0x000000ff
        /*0674*/ 	.word	0x00000000
        /*0678*/ 	.short	0x0101
        /*067a*/ 	.byte	0x04
	.zero		1


	//   ....[88]....
        /*067c*/ 	.word	0x000058c0
        /*0680*/ 	.word	0x000000ff
        /*0684*/ 	.word	0x00000000
        /*0688*/ 	.short	0x010a
        /*068a*/ 	.byte	0x04
	.zero		1


	//   ....[89]....
        /*068c*/ 	.word	0x00005950
        /*0690*/ 	.word	0x000000ff
        /*0694*/ 	.word	0x00000000
        /*0698*/ 	.short	0x010a
        /*069a*/ 	.byte	0x05
	.zero		1


	//   ....[90]....
        /*069c*/ 	.word	0x000059f0
        /*06a0*/ 	.word	0x00000000
        /*06a4*/ 	.word	0x00000000
        /*06a8*/ 	.short	0x010a
        /*06aa*/ 	.byte	0xff
	.zero		1


	//   ....[91]....
        /*06ac*/ 	.word	0x00005d30
        /*06b0*/ 	.word	0x00000000
        /*06b4*/ 	.word	0x00000090
        /*06b8*/ 	.short	0x010a
        /*06ba*/ 	.byte	0xff
	.zero		1


	//   ....[92]....
        /*06bc*/ 	.word	0x00005e00
        /*06c0*/ 	.word	0x00000000
        /*06c4*/ 	.word	0x00000000
        /*06c8*/ 	.short	0x0101
        /*06ca*/ 	.byte	0xff
	.zero		1


	//   ....[93]....
        /*06cc*/ 	.word	0x00006a40
        /*06d0*/ 	.word	0x00000000
        /*06d4*/ 	.word	0x00000050
        /*06d8*/ 	.short	0x010a
        /*06da*/ 	.byte	0xff
	.zero		1


	//   ....[94]....
        /*06dc*/ 	.word	0x00006aa0
        /*06e0*/ 	.word	0x0000005c
        /*06e4*/ 	.word	0x000000b0
        /*06e8*/ 	.short	0x010a
        /*06ea*/ 	.byte	0xff
	.zero		1


	//   ....[95]....
        /*06ec*/ 	.word	0x00006b90
        /*06f0*/ 	.word	0x00000000
        /*06f4*/ 	.word	0x00000050
        /*06f8*/ 	.short	0x010a
        /*06fa*/ 	.byte	0xff
	.zero		1


	//   ....[96]....
        /*06fc*/ 	.word	0x00006cc0
        /*0700*/ 	.word	0x0000005c
        /*0704*/ 	.word	0x000000b0
        /*0708*/ 	.short	0x010a
        /*070a*/ 	.byte	0xff
	.zero		1


	//   ....[97]....
        /*070c*/ 	.word	0x000077f0
        /*0710*/ 	.word	0x00000000
        /*0714*/ 	.word	0x00000000
        /*0718*/ 	.short	0x0101
        /*071a*/ 	.byte	0xff
	.zero		1


	//   ....[98]....
        /*071c*/ 	.word	0x00007800
        /*0720*/ 	.word	0x00000002
        /*0724*/ 	.word	0x00000050
        /*0728*/ 	.short	0x010a
        /*072a*/ 	.byte	0xff
	.zero		1


	//   ....[99]....
        /*072c*/ 	.word	0x000078d0
        /*0730*/ 	.word	0x00000002
        /*0734*/ 	.word	0x00000050
        /*0738*/ 	.short	0x010a
        /*073a*/ 	.byte	0xff
	.zero		1


	//   ....[100]....
        /*073c*/ 	.word	0x00007ba0
        /*0740*/ 	.word	0x0000005c
        /*0744*/ 	.word	0x00000000
        /*0748*/ 	.short	0x0101
        /*074a*/ 	.byte	0xff
	.zero		1


	//   ....[101]....
        /*074c*/ 	.word	0x00008570
        /*0750*/ 	.word	0x00000002
        /*0754*/ 	.word	0x00000000
        /*0758*/ 	.short	0x0101
        /*075a*/ 	.byte	0xff
	.zero		1


	//   ....[102]....
        /*075c*/ 	.word	0x00008830
        /*0760*/ 	.word	0x000000ff
        /*0764*/ 	.word	0x00000000
        /*0768*/ 	.short	0x0101
        /*076a*/ 	.byte	0x06
	.zero		1


	//   ....[103]....
        /*076c*/ 	.word	0x00008850
        /*0770*/ 	.word	0x00000003
        /*0774*/ 	.word	0x00000100
        /*0778*/ 	.short	0x010a
        /*077a*/ 	.byte	0xff
	.zero		1


	//   ....[104]....
        /*077c*/ 	.word	0x000088b0
        /*0780*/ 	.word	0x00000000
        /*0784*/ 	.word	0x00000028
        /*0788*/ 	.short	0x010a
        /*078a*/ 	.byte	0xff
	.zero		1


	//   ....[105]....
        /*078c*/ 	.word	0x00008910
        /*0790*/ 	.word	0x00000000
        /*0794*/ 	.word	0x00000028
        /*0798*/ 	.short	0x010a
        /*079a*/ 	.byte	0xff
	.zero		1


	//   ....[106]....
        /*079c*/ 	.word	0x00008960
        /*07a0*/ 	.word	0x00000003
        /*07a4*/ 	.word	0x00000090
        /*07a8*/ 	.short	0x010a
        /*07aa*/ 	.byte	0xff
	.zero		1


	//   ....[107]....
        /*07ac*/ 	.word	0x000089c0
        /*07b0*/ 	.word	0x00000000
        /*07b4*/ 	.word	0x00000000
        /*07b8*/ 	.short	0x010a
        /*07ba*/ 	.byte	0xff
	.zero		1


	//   ....[108]....
        /*07bc*/ 	.word	0x00008a20
        /*07c0*/ 	.word	0x00000000
        /*07c4*/ 	.word	0x00000000
        /*07c8*/ 	.short	0x010a
        /*07ca*/ 	.byte	0xff
	.zero		1


	//   ....[109]....
        /*07cc*/ 	.word	0x00008a80
        /*07d0*/ 	.word	0x00000000
        /*07d4*/ 	.word	0x00000000
        /*07d8*/ 	.short	0x010a
        /*07da*/ 	.byte	0xff
	.zero		1


	//   ....[110]....
        /*07dc*/ 	.word	0x00008ae0
        /*07e0*/ 	.word	0x00000000
        /*07e4*/ 	.word	0x00000000
        /*07e8*/ 	.short	0x010a
        /*07ea*/ 	.byte	0xff
	.zero		1


	//   ....[111]....
        /*07ec*/ 	.word	0x00008b30
        /*07f0*/ 	.word	0x00000002
        /*07f4*/ 	.word	0x000000f0
        /*07f8*/ 	.short	0x010a
        /*07fa*/ 	.byte	0xff
	.zero		1


	//   ....[112]....
        /*07fc*/ 	.word	0x00008b90
        /*0800*/ 	.word	0x00000002
        /*0804*/ 	.word	0x000000a0
        /*0808*/ 	.short	0x010a
        /*080a*/ 	.byte	0xff
	.zero		1


	//   ....[113]....
        /*080c*/ 	.word	0x00008be0
        /*0810*/ 	.word	0x00000002
        /*0814*/ 	.word	0x00000090
        /*0818*/ 	.short	0x010a
        /*081a*/ 	.byte	0xff
	.zero		1


	//   ....[114]....
        /*081c*/ 	.word	0x00008c40
        /*0820*/ 	.word	0x00000000
        /*0824*/ 	.word	0x000000a0
        /*0828*/ 	.short	0x010a
        /*082a*/ 	.byte	0xff
	.zero		1


	//   ....[115]....
        /*082c*/ 	.word	0x00008ca0
        /*0830*/ 	.word	0x00000000
        /*0834*/ 	.word	0x00000008
        /*0838*/ 	.short	0x010a
        /*083a*/ 	.byte	0xff
	.zero		1


	//   ....[116]....
        /*083c*/ 	.word	0x00008d90
        /*0840*/ 	.word	0x00000000
        /*0844*/ 	.word	0x00000008
        /*0848*/ 	.short	0x010a
        /*084a*/ 	.byte	0xff
	.zero		1


	//   ....[117]....
        /*084c*/ 	.word	0x00008de0
        /*0850*/ 	.word	0x00000000
        /*0854*/ 	.word	0x00000090
        /*0858*/ 	.short	0x010a
        /*085a*/ 	.byte	0xff
	.zero		1


	//   ....[118]....
        /*085c*/ 	.word	0x00008e40
        /*0860*/ 	.word	0x00000000
        /*0864*/ 	.word	0x000000d0
        /*0868*/ 	.short	0x010a
        /*086a*/ 	.byte	0xff
	.zero		1


	//   ....[119]....
        /*086c*/ 	.word	0x00008ea0
        /*0870*/ 	.word	0x00000000
        /*0874*/ 	.word	0x00000000
        /*0878*/ 	.short	0x010a
        /*087a*/ 	.byte	0xff
	.zero		1


	//   ....[120]....
        /*087c*/ 	.word	0x00008f00
        /*0880*/ 	.word	0x00000000
        /*0884*/ 	.word	0x00000000
        /*0888*/ 	.short	0x010a
        /*088a*/ 	.byte	0xff
	.zero		1


	//   ....[121]....
        /*088c*/ 	.word	0x00008f60
        /*0890*/ 	.word	0x00000000
        /*0894*/ 	.word	0x00000000
        /*0898*/ 	.short	0x010a
        /*089a*/ 	.byte	0xff
	.zero		1


	//   ....[122]....
        /*089c*/ 	.word	0x00008fc0
        /*08a0*/ 	.word	0x00000000
        /*08a4*/ 	.word	0x00000000
        /*08a8*/ 	.short	0x010a
        /*08aa*/ 	.byte	0xff
	.zero		1


	//   ....[123]....
        /*08ac*/ 	.word	0x00009020
        /*08b0*/ 	.word	0x00000000
        /*08b4*/ 	.word	0x00000110
        /*08b8*/ 	.short	0x010a
        /*08ba*/ 	.byte	0xff
	.zero		1


	//   ....[124]....
        /*08bc*/ 	.word	0x00009070
        /*08c0*/ 	.word	0x0000000c
        /*08c4*/ 	.word	0x00000090
        /*08c8*/ 	.short	0x010a
        /*08ca*/ 	.byte	0xff
	.zero		1


	//   ....[125]....
        /*08cc*/ 	.word	0x000090d0
        /*08d0*/ 	.word	0x00000000
        /*08d4*/ 	.word	0x00000088
        /*08d8*/ 	.short	0x010a
        /*08da*/ 	.byte	0xff
	.zero		1


	//   ....[126]....
        /*08dc*/ 	.word	0x00009130
        /*08e0*/ 	.word	0x00000000
        /*08e4*/ 	.word	0x00000068
        /*08e8*/ 	.short	0x010a
        /*08ea*/ 	.byte	0xff
	.zero		1


	//   ....[127]....
        /*08ec*/ 	.word	0x00009190
        /*08f0*/ 	.word	0x00000009
        /*08f4*/ 	.word	0x00000068
        /*08f8*/ 	.short	0x010a
        /*08fa*/ 	.byte	0xff
	.zero		1


	//   ....[128]....
        /*08fc*/ 	.word	0x000091f0
        /*0900*/ 	.word	0x00000000
        /*0904*/ 	.word	0x00000000
        /*0908*/ 	.short	0x010a
        /*090a*/ 	.byte	0xff
	.zero		1


	//   ....[129]....
        /*090c*/ 	.word	0x00009250
        /*0910*/ 	.word	0x00000000
        /*0914*/ 	.word	0x00000000
        /*0918*/ 	.short	0x010a
        /*091a*/ 	.byte	0xff
	.zero		1


	//   ....[130]....
        /*091c*/ 	.word	0x000092a0
        /*0920*/ 	.word	0x00000000
        /*0924*/ 	.word	0x00000090
        /*0928*/ 	.short	0x010a
        /*092a*/ 	.byte	0xff
	.zero		1


	//   ....[131]....
        /*092c*/ 	.word	0x000092f0
        /*0930*/ 	.word	0x00000000
        /*0934*/ 	.word	0x00000050
        /*0938*/ 	.short	0x010a
        /*093a*/ 	.byte	0xff
	.zero		1


	//   ....[132]....
        /*093c*/ 	.word	0x00009340
        /*0940*/ 	.word	0x0000005c
        /*0944*/ 	.word	0x000000b0
        /*0948*/ 	.short	0x010a
        /*094a*/ 	.byte	0xff
	.zero		1


	//   ....[133]....
        /*094c*/ 	.word	0x00009390
        /*0950*/ 	.word	0x00000002
        /*0954*/ 	.word	0x00000050
        /*0958*/ 	.short	0x010a
        /*095a*/ 	.byte	0xff
	.zero		1


	//----- nvinfo : EIATTR_NUM_MBARRIERS
	.align		4
.L_47:
        /*095c*/ 	.byte	0x03, 0x38
        /*095e*/ 	.short	0x0023


	//----- nvinfo : EIATTR_EXIT_INSTR_OFFSETS
	.align		4
        /*0960*/ 	.byte	0x04, 0x1c
        /*0962*/ 	.short	(.L_49 - .L_48)


	//   ....[0]....
.L_48:
        /*0964*/ 	.word	0x00002fc0


	//   ....[1]....
        /*0968*/ 	.word	0x000034b0


	//   ....[2]....
        /*096c*/ 	.word	0x00003510


	//   ....[3]....
        /*0970*/ 	.word	0x00004a50


	//   ....[4]....
        /*0974*/ 	.word	0x00005a20


	//   ....[5]....
        /*0978*/ 	.word	0x00005a60


	//   ....[6]....
        /*097c*/ 	.word	0x00008730


	//   ....[7]....
        /*0980*/ 	.word	0x000087a0


	//   ....[8]....
        /*0984*/ 	.word	0x000087d0


	//   ....[9]....
        /*0988*/ 	.word	0x00008840


	//----- nvinfo : EIATTR_MAX_THREADS
	.align		4
.L_49:
        /*098c*/ 	.byte	0x04, 0x05
        /*098e*/ 	.short	(.L_51 - .L_50)
.L_50:
        /*0990*/ 	.word	0x00000100
        /*0994*/ 	.word	0x00000001
        /*0998*/ 	.word	0x00000001


	//----- nvinfo : EIATTR_CRS_STACK_SIZE
	.align		4
.L_51:
        /*099c*/ 	.byte	0x04, 0x1e
        /*099e*/ 	.short	(.L_53 - .L_52)
.L_52:
        /*09a0*/ 	.word	0x00000000


	//----- nvinfo : EIATTR_CBANK_PARAM_SIZE
	.align		4
.L_53:
        /*09a4*/ 	.byte	0x03, 0x19
        /*09a6*/ 	.short	0x0800


	//----- nvinfo : EIATTR_PARAM_CBANK
	.align		4
        /*09a8*/ 	.byte	0x04, 0x0a
        /*09aa*/ 	.short	(.L_55 - .L_54)
	.align		4
.L_54:
        /*09ac*/ 	.word	index@(.nv.constant0._ZN7cutlass13device_kernelINS_4gemm6kernel13GemmUniversalIN4cute5tupleIJiiiiEEENS1_10collective13CollectiveMmaINS1_35MainloopSm100TmaUmmaWarpSpecializedILi5ELi2ELi4ENS5_IJNS4_1CILi4EEENSA_ILi2EEENSA_ILi1EEEEEEEENS5_IJNSA_ILi256EEENSA_ILi64EEENSA_ILi128EEEEEENS_6half_tENS5_IJlSD_lEEESK_SL_NS4_8TiledMMAINS4_8MMA_AtomIJNS4_26SM100_MMA_F16BF16_2x1SM_SSISK_SK_fLi256ELi64ELNS4_4UMMA5MajorE0ELSQ_0ELNSP_7ScaleInE0ELSR_0EEEEEENS4_6LayoutINS5_IJSD_SD_SD_EEENS5_IJNSA_ILi0EEESW_SW_EEEEENS5_IJNS4_10UnderscoreESZ_SZ_EEEEENS4_28SM100_TMA_2SM_LOAD_MULTICASTENS4_14ComposedLayoutINS4_7SwizzleILi3ELi4ELi3EEENS4_18smem_ptr_flag_bitsILi16EEENSU_INS5_IJNSA_ILi8EEESH_EEENS5_IJSH_SD_EEEEEEEvNS4_8identityES12_S1C_vS1D_EENS_8epilogue10collective18CollectiveEpilogueINS1F_23Sm100TmaWarpSpecializedILi3ELi2ELi32ELb1ELb0EEEJNS5_IJSI_SH_SI_EEENS5_IJNSU_ISI_SD_EENSU_INSA_ILi32EEESD_EEEEESK_SL_SK_SL_NS1F_6fusion15FusionCallbacksIS1J_NS1P_17LinearCombinationISK_fSK_fLNS_15FloatRoundStyleE2EEES1K_S1O_JEEENS4_5SM1004TMEM4LOAD26SM100_TMEM_LOAD_32dp32b32xENS4_13SM90_TMA_LOADENS13_INS14_ILi2ELi4ELi3EEES17_NSU_INS5_IJS18_S1M_EEENS5_IJS1M_SD_EEEEEEENS4_39AutoVectorizingCopyWithAssumedAlignmentILi128EEENS4_14SM90_TMA_STOREES24_S26_S26_EEEvvEEEEvNT_6ParamsE)
        /*09b0*/ 	.short	0x0380
        /*09b2*/ 	.short	0x0800


	//----- nvinfo : EIATTR_SW_WAR
	.align		4
.L_55:
        /*09b4*/ 	.byte	0x04, 0x36
        /*09b6*/ 	.short	(.L_57 - .L_56)
.L_56:
        /*09b8*/ 	.word	0x00000008
.L_57:


//--------------------- .nv.callgraph             --------------------------
	.section	.nv.callgraph,"",@"SHT_CUDA_CALLGRAPH"
	.align	4
	.sectionentsize	8
	.align		4
        /*0000*/ 	.word	0x00000000
	.align		4
        /*0004*/ 	.word	0xffffffff
	.align		4
        /*0008*/ 	.word	index@(_ZN7cutlass13device_kernelINS_4gemm6kernel13GemmUniversalIN4cute5tupleIJiiiiEEENS1_10collective13CollectiveMmaINS1_35MainloopSm100TmaUmmaWarpSpecializedILi5ELi2ELi4ENS5_IJNS4_1CILi4EEENSA_ILi2EEENSA_ILi1EEEEEEEENS5_IJNSA_ILi256EEENSA_ILi64EEENSA_ILi128EEEEEENS_6half_tENS5_IJlSD_lEEESK_SL_NS4_8TiledMMAINS4_8MMA_AtomIJNS4_26SM100_MMA_F16BF16_2x1SM_SSISK_SK_fLi256ELi64ELNS4_4UMMA5MajorE0ELSQ_0ELNSP_7ScaleInE0ELSR_0EEEEEENS4_6LayoutINS5_IJSD_SD_SD_EEENS5_IJNSA_ILi0EEESW_SW_EEEEENS5_IJNS4_10UnderscoreESZ_SZ_EEEEENS4_28SM100_TMA_2SM_LOAD_MULTICASTENS4_14ComposedLayoutINS4_7SwizzleILi3ELi4ELi3EEENS4_18smem_ptr_flag_bitsILi16EEENSU_INS5_IJNSA_ILi8EEESH_EEENS5_IJSH_SD_EEEEEEEvNS4_8identityES12_S1C_vS1D_EENS_8epilogue10collective18CollectiveEpilogueINS1F_23Sm100TmaWarpSpecializedILi3ELi2ELi32ELb1ELb0EEEJNS5_IJSI_SH_SI_EEENS5_IJNSU_ISI_SD_EENSU_INSA_ILi32EEESD_EEEEESK_SL_SK_SL_NS1F_6fusion15FusionCallbacksIS1J_NS1P_17LinearCombinationISK_fSK_fLNS_15FloatRoundStyleE2EEES1K_S1O_JEEENS4_5SM1004TMEM4LOAD26SM100_TMEM_LOAD_32dp32b32xENS4_13SM90_TMA_LOADENS13_INS14_ILi2ELi4ELi3EEES17_NSU_INS5_IJS18_S1M_EEENS5_IJS1M_SD_EEEEEEENS4_39AutoVectorizingCopyWithAssumedAlignmentILi128EEENS4_14SM90_TMA_STOREES24_S26_S26_EEEvvEEEEvNT_6ParamsE)
	.align		4
        /*000c*/ 	.word	index@(__assertfail)
	.align		4
        /*0010*/ 	.word	0x00000000
	.align		4
        /*0014*/ 	.word	0xfffffffe
	.align		4
        /*0018*/ 	.word	0x00000000
	.align		4
        /*001c*/ 	.word	0xfffffffd
	.align		4
        /*0020*/ 	.word	0x00000000
	.align		4
        /*0024*/ 	.word	0xfffffffc


//--------------------- .nv.constant4             --------------------------
	.section	.nv.constant4,"a",@progbits
	.align	8
	.align		8
.nv.constant4:
        /*0000*/ 	.dword	__assertfail
	.align		8
        /*0008*/ 	.dword	__unnamed_1
	.align		8
        /*0010*/ 	.dword	__unnamed_2
	.align		8
        /*0018*/ 	.dword	_ZN40_INTERNAL_3728bf31_4_k_cu_f2aee32f_252394cuda3std3__45__cpo5beginE
	.align		8
        /*0020*/ 	.dword	_ZN40_INTERNAL_3728bf31_4_k_cu_f2aee32f_252394cuda3std3__45__cpo3endE
	.align		8
        /*0028*/ 	.dword	_ZN40_INTERNAL_3728bf31_4_k_cu_f2aee32f_252394cuda3std3__45__cpo6cbeginE
	.align		8
        /*0030*/ 	.dword	_ZN40_INTERNAL_3728bf31_4_k_cu_f2aee32f_252394cuda3std3__45__cpo4cendE
	.align		8
        /*0038*/ 	.dword	_ZN40_INTERNAL_3728bf31_4_k_cu_f2aee32f_252394cuda3std3__442_GLOBAL__N__3728bf31_4_k_cu_f2aee32f_252396ignoreE
	.align		8
        /*0040*/ 	.dword	_ZN40_INTERNAL_3728bf31_4_k_cu_f2aee32f_252394cuda3std3__419piecewise_constructE
	.align		8
        /*0048*/ 	.dword	_ZN40_INTERNAL_3728bf31_4_k_cu_f2aee32f_252394cuda3std3__48in_placeE
	.align		8
        /*0050*/ 	.dword	_ZN40_INTERNAL_3728bf31_4_k_cu_f2aee32f_252394cuda3std6ranges3__45__cpo4swapE
	.align		8
        /*0058*/ 	.dword	_ZN40_INTERNAL_3728bf31_4_k_cu_f2aee32f_252394cuda3std6ranges3__45__cpo9iter_moveE
	.align		8
        /*0060*/ 	.dword	_ZN40_INTERNAL_3728bf31_4_k_cu_f2aee32f_252394cute7productE
	.align		8
        /*0068*/ 	.dword	_ZN40_INTERNAL_3728bf31_4_k_cu_f2aee32f_252394cute1_E
	.align		8
        /*0070*/ 	.dword	$str$25
	.align		8
        /*0078*/ 	.dword	$str$26
	.align		8
        /*0080*/ 	.dword	$str$27
	.align		8
        /*0088*/ 	.dword	$str$28


//--------------------- .text._ZN7cutlass13device_kernelINS_4gemm6kernel13GemmUniversalIN4cute5tupleIJiiiiEEENS1_10collective13CollectiveMmaINS1_35MainloopSm100TmaUmmaWarpSpecializedILi5ELi2ELi4ENS5_IJNS4_1CILi4EEENSA_ILi2EEENSA_ILi1EEEEEEEENS5_IJNSA_ILi256EEENSA_ILi64EEENSA_ILi128EEEEEENS_6half_tENS5_IJlSD_lEEESK_SL_NS4_8TiledMMAINS4_8MMA_AtomIJNS4_26SM100_MMA_F16BF16_2x1SM_SSISK_SK_fLi256ELi64ELNS4_4UMMA5MajorE0ELSQ_0ELNSP_7ScaleInE0ELSR_0EEEEEENS4_6LayoutINS5_IJSD_SD_SD_EEENS5_IJNSA_ILi0EEESW_SW_EEEEENS5_IJNS4_10UnderscoreESZ_SZ_EEEEENS4_28SM100_TMA_2SM_LOAD_MULTICASTENS4_14ComposedLayoutINS4_7SwizzleILi3ELi4ELi3EEENS4_18smem_ptr_flag_bitsILi16EEENSU_INS5_IJNSA_ILi8EEESH_EEENS5_IJSH_SD_EEEEEEEvNS4_8identityES12_S1C_vS1D_EENS_8epilogue10collective18CollectiveEpilogueINS1F_23Sm100TmaWarpSpecializedILi3ELi2ELi32ELb1ELb0EEEJNS5_IJSI_SH_SI_EEENS5_IJNSU_ISI_SD_EENSU_INSA_ILi32EEESD_EEEEESK_SL_SK_SL_NS1F_6fusion15FusionCallbacksIS1J_NS1P_17LinearCombinationISK_fSK_fLNS_15FloatRoundStyleE2EEES1K_S1O_JEEENS4_5SM1004TMEM4LOAD26SM100_TMEM_LOAD_32dp32b32xENS4_13SM90_TMA_LOADENS13_INS14_ILi2ELi4ELi3EEES17_NSU_INS5_IJS18_S1M_EEENS5_IJS1M_SD_EEEEEEENS4_39AutoVectorizingCopyWithAssumedAlignmentILi128EEENS4_14SM90_TMA_STOREES24_S26_S26_EEEvvEEEEvNT_6ParamsE --------------------------
	.section	.text._ZN7cutlass13device_kernelINS_4gemm6kernel13GemmUniversalIN4cute5tupleIJiiiiEEENS1_10collective13CollectiveMmaINS1_35MainloopSm100TmaUmmaWarpSpecializedILi5ELi2ELi4ENS5_IJNS4_1CILi4EEENSA_ILi2EEENSA_ILi1EEEEEEEENS5_IJNSA_ILi256EEENSA_ILi64EEENSA_ILi128EEEEEENS_6half_tENS5_IJlSD_lEEESK_SL_NS4_8TiledMMAINS4_8MMA_AtomIJNS4_26SM100_MMA_F16BF16_2x1SM_SSISK_SK_fLi256ELi64ELNS4_4UMMA5MajorE0ELSQ_0ELNSP_7ScaleInE0ELSR_0EEEEEENS4_6LayoutINS5_IJSD_SD_SD_EEENS5_IJNSA_ILi0EEESW_SW_EEEEENS5_IJNS4_10UnderscoreESZ_SZ_EEEEENS4_28SM100_TMA_2SM_LOAD_MULTICASTENS4_14ComposedLayoutINS4_7SwizzleILi3ELi4ELi3EEENS4_18smem_ptr_flag_bitsILi16EEENSU_INS5_IJNSA_ILi8EEESH_EEENS5_IJSH_SD_EEEEEEEvNS4_8identityES12_S1C_vS1D_EENS_8epilogue10collective18CollectiveEpilogueINS1F_23Sm100TmaWarpSpecializedILi3ELi2ELi32ELb1ELb0EEEJNS5_IJSI_SH_SI_EEENS5_IJNSU_ISI_SD_EENSU_INSA_ILi32EEESD_EEEEESK_SL_SK_SL_NS1F_6fusion15FusionCallbacksIS1J_NS1P_17LinearCombinationISK_fSK_fLNS_15FloatRoundStyleE2EEES1K_S1O_JEEENS4_5SM1004TMEM4LOAD26SM100_TMEM_LOAD_32dp32b32xENS4_13SM90_TMA_LOADENS13_INS14_ILi2ELi4ELi3EEES17_NSU_INS5_IJS18_S1M_EEENS5_IJS1M_SD_EEEEEEENS4_39AutoVectorizingCopyWithAssumedAlignmentILi128EEENS4_14SM90_TMA_STOREES24_S26_S26_EEEvvEEEEvNT_6ParamsE,"ax",@progbits
	.align	128
.text._ZN7cutlass13device_kernelINS_4gemm6kernel13GemmUniversalIN4cute5tupleIJiiiiEEENS1_10collective13CollectiveMmaINS1_35MainloopSm100TmaUmmaWarpSpecializedILi5ELi2ELi4ENS5_IJNS4_1CILi4EEENSA_ILi2EEENSA_ILi1EEEEEEEENS5_IJNSA_ILi256EEENSA_ILi64EEENSA_ILi128EEEEEENS_6half_tENS5_IJlSD_lEEESK_SL_NS4_8TiledMMAINS4_8MMA_AtomIJNS4_26SM100_MMA_F16BF16_2x1SM_SSISK_SK_fLi256ELi64ELNS4_4UMMA5MajorE0ELSQ_0ELNSP_7ScaleInE0ELSR_0EEEEEENS4_6LayoutINS5_IJSD_SD_SD_EEENS5_IJNSA_ILi0EEESW_SW_EEEEENS5_IJNS4_10UnderscoreESZ_SZ_EEEEENS4_28SM100_TMA_2SM_LOAD_MULTICASTENS4_14ComposedLayoutINS4_7SwizzleILi3ELi4ELi3EEENS4_18smem_ptr_flag_bitsILi16EEENSU_INS5_IJNSA_ILi8EEESH_EEENS5_IJSH_SD_EEEEEEEvNS4_8identityES12_S1C_vS1D_EENS_8epilogue10collective18CollectiveEpilogueINS1F_23Sm100TmaWarpSpecializedILi3ELi2ELi32ELb1ELb0EEEJNS5_IJSI_SH_SI_EEENS5_IJNSU_ISI_SD_EENSU_INSA_ILi32EEESD_EEEEESK_SL_SK_SL_NS1F_6fusion15FusionCallbacksIS1J_NS1P_17LinearCombinationISK_fSK_fLNS_15FloatRoundStyleE2EEES1K_S1O_JEEENS4_5SM1004TMEM4LOAD26SM100_TMEM_LOAD_32dp32b32xENS4_13SM90_TMA_LOADENS13_INS14_ILi2ELi4ELi3EEES17_NSU_INS5_IJS18_S1M_EEENS5_IJS1M_SD_EEEEEEENS4_39AutoVectorizingCopyWithAssumedAlignmentILi128EEENS4_14SM90_TMA_STOREES24_S26_S26_EEEvvEEEEvNT_6ParamsE:
        .type           _ZN7cutlass13device_kernelINS_4gemm6kernel13GemmUniversalIN4cute5tupleIJiiiiEEENS1_10collective13CollectiveMmaINS1_35MainloopSm100TmaUmmaWarpSpecializedILi5ELi2ELi4ENS5_IJNS4_1CILi4EEENSA_ILi2EEENSA_ILi1EEEEEEEENS5_IJNSA_ILi256EEENSA_ILi64EEENSA_ILi128EEEEEENS_6half_tENS5_IJlSD_lEEESK_SL_NS4_8TiledMMAINS4_8MMA_AtomIJNS4_26SM100_MMA_F16BF16_2x1SM_SSISK_SK_fLi256ELi64ELNS4_4UMMA5MajorE0ELSQ_0ELNSP_7ScaleInE0ELSR_0EEEEEENS4_6LayoutINS5_IJSD_SD_SD_EEENS5_IJNSA_ILi0EEESW_SW_EEEEENS5_IJNS4_10UnderscoreESZ_SZ_EEEEENS4_28SM100_TMA_2SM_LOAD_MULTICASTENS4_14ComposedLayoutINS4_7SwizzleILi3ELi4ELi3EEENS4_18smem_ptr_flag_bitsILi16EEENSU_INS5_IJNSA_ILi8EEESH_EEENS5_IJSH_SD_EEEEEEEvNS4_8identityES12_S1C_vS1D_EENS_8epilogue10collective18CollectiveEpilogueINS1F_23Sm100TmaWarpSpecializedILi3ELi2ELi32ELb1ELb0EEEJNS5_IJSI_SH_SI_EEENS5_IJNSU_ISI_SD_EENSU_INSA_ILi32EEESD_EEEEESK_SL_SK_SL_NS1F_6fusion15FusionCallbacksIS1J_NS1P_17LinearCombinationISK_fSK_fLNS_15FloatRoundStyleE2EEES1K_S1O_JEEENS4_5SM1004TMEM4LOAD26SM100_TMEM_LOAD_32dp32b32xENS4_13SM90_TMA_LOADENS13_INS14_ILi2ELi4ELi3EEES17_NSU_INS5_IJS18_S1M_EEENS5_IJS1M_SD_EEEEEEENS4_39AutoVectorizingCopyWithAssumedAlignmentILi128EEENS4_14SM90_TMA_STOREES24_S26_S26_EEEvvEEEEvNT_6ParamsE,@function
        .size           _ZN7cutlass13device_kernelINS_4gemm6kernel13GemmUniversalIN4cute5tupleIJiiiiEEENS1_10collective13CollectiveMmaINS1_35MainloopSm100TmaUmmaWarpSpecializedILi5ELi2ELi4ENS5_IJNS4_1CILi4EEENSA_ILi2EEENSA_ILi1EEEEEEEENS5_IJNSA_ILi256EEENSA_ILi64EEENSA_ILi128EEEEEENS_6half_tENS5_IJlSD_lEEESK_SL_NS4_8TiledMMAINS4_8MMA_AtomIJNS4_26SM100_MMA_F16BF16_2x1SM_SSISK_SK_fLi256ELi64ELNS4_4UMMA5MajorE0ELSQ_0ELNSP_7ScaleInE0ELSR_0EEEEEENS4_6LayoutINS5_IJSD_SD_SD_EEENS5_IJNSA_ILi0EEESW_SW_EEEEENS5_IJNS4_10UnderscoreESZ_SZ_EEEEENS4_28SM100_TMA_2SM_LOAD_MULTICASTENS4_14ComposedLayoutINS4_7SwizzleILi3ELi4ELi3EEENS4_18smem_ptr_flag_bitsILi16EEENSU_INS5_IJNSA_ILi8EEESH_EEENS5_IJSH_SD_EEEEEEEvNS4_8identityES12_S1C_vS1D_EENS_8epilogue10collective18CollectiveEpilogueINS1F_23Sm100TmaWarpSpecializedILi3ELi2ELi32ELb1ELb0EEEJNS5_IJSI_SH_SI_EEENS5_IJNSU_ISI_SD_EENSU_INSA_ILi32EEESD_EEEEESK_SL_SK_SL_NS1F_6fusion15FusionCallbacksIS1J_NS1P_17LinearCombinationISK_fSK_fLNS_15FloatRoundStyleE2EEES1K_S1O_JEEENS4_5SM1004TMEM4LOAD26SM100_TMEM_LOAD_32dp32b32xENS4_13SM90_TMA_LOADENS13_INS14_ILi2ELi4ELi3EEES17_NSU_INS5_IJS18_S1M_EEENS5_IJS1M_SD_EEEEEEENS4_39AutoVectorizingCopyWithAssumedAlignmentILi128EEENS4_14SM90_TMA_STOREES24_S26_S26_EEEvvEEEEvNT_6ParamsE,(.L_x_182 - _ZN7cutlass13device_kernelINS_4gemm6kernel13GemmUniversalIN4cute5tupleIJiiiiEEENS1_10collective13CollectiveMmaINS1_35MainloopSm100TmaUmmaWarpSpecializedILi5ELi2ELi4ENS5_IJNS4_1CILi4EEENSA_ILi2EEENSA_ILi1EEEEEEEENS5_IJNSA_ILi256EEENSA_ILi64EEENSA_ILi128EEEEEENS_6half_tENS5_IJlSD_lEEESK_SL_NS4_8TiledMMAINS4_8MMA_AtomIJNS4_26SM100_MMA_F16BF16_2x1SM_SSISK_SK_fLi256ELi64ELNS4_4UMMA5MajorE0ELSQ_0ELNSP_7ScaleInE0ELSR_0EEEEEENS4_6LayoutINS5_IJSD_SD_SD_EEENS5_IJNSA_ILi0EEESW_SW_EEEEENS5_IJNS4_10UnderscoreESZ_SZ_EEEEENS4_28SM100_TMA_2SM_LOAD_MULTICASTENS4_14ComposedLayoutINS4_7SwizzleILi3ELi4ELi3EEENS4_18smem_ptr_flag_bitsILi16EEENSU_INS5_IJNSA_ILi8EEESH_EEENS5_IJSH_SD_EEEEEEEvNS4_8identityES12_S1C_vS1D_EENS_8epilogue10collective18CollectiveEpilogueINS1F_23Sm100TmaWarpSpecializedILi3ELi2ELi32ELb1ELb0EEEJNS5_IJSI_SH_SI_EEENS5_IJNSU_ISI_SD_EENSU_INSA_ILi32EEESD_EEEEESK_SL_SK_SL_NS1F_6fusion15FusionCallbacksIS1J_NS1P_17LinearCombinationISK_fSK_fLNS_15FloatRoundStyleE2EEES1K_S1O_JEEENS4_5SM1004TMEM4LOAD26SM100_TMEM_LOAD_32dp32b32xENS4_13SM90_TMA_LOADENS13_INS14_ILi2ELi4ELi3EEES17_NSU_INS5_IJS18_S1M_EEENS5_IJS1M_SD_EEEEEEENS4_39AutoVectorizingCopyWithAssumedAlignmentILi128EEENS4_14SM90_TMA_STOREES24_S26_S26_EEEvvEEEEvNT_6ParamsE)
        .other          _ZN7cutlass13device_kernelINS_4gemm6kernel13GemmUniversalIN4cute5tupleIJiiiiEEENS1_10collective13CollectiveMmaINS1_35MainloopSm100TmaUmmaWarpSpecializedILi5ELi2ELi4ENS5_IJNS4_1CILi4EEENSA_ILi2EEENSA_ILi1EEEEEEEENS5_IJNSA_ILi256EEENSA_ILi64EEENSA_ILi128EEEEEENS_6half_tENS5_IJlSD_lEEESK_SL_NS4_8TiledMMAINS4_8MMA_AtomIJNS4_26SM100_MMA_F16BF16_2x1SM_SSISK_SK_fLi256ELi64ELNS4_4UMMA5MajorE0ELSQ_0ELNSP_7ScaleInE0ELSR_0EEEEEENS4_6LayoutINS5_IJSD_SD_SD_EEENS5_IJNSA_ILi0EEESW_SW_EEEEENS5_IJNS4_10UnderscoreESZ_SZ_EEEEENS4_28SM100_TMA_2SM_LOAD_MULTICASTENS4_14ComposedLayoutINS4_7SwizzleILi3ELi4ELi3EEENS4_18smem_ptr_flag_bitsILi16EEENSU_INS5_IJNSA_ILi8EEESH_EEENS5_IJSH_SD_EEEEEEEvNS4_8identityES12_S1C_vS1D_EENS_8epilogue10collective18CollectiveEpilogueINS1F_23Sm100TmaWarpSpecializedILi3ELi2ELi32ELb1ELb0EEEJNS5_IJSI_SH_SI_EEENS5_IJNSU_ISI_SD_EENSU_INSA_ILi32EEESD_EEEEESK_SL_SK_SL_NS1F_6fusion15FusionCallbacksIS1J_NS1P_17LinearCombinationISK_fSK_fLNS_15FloatRoundStyleE2EEES1K_S1O_JEEENS4_5SM1004TMEM4LOAD26SM100_TMEM_LOAD_32dp32b32xENS4_13SM90_TMA_LOADENS13_INS14_ILi2ELi4ELi3EEES17_NSU_INS5_IJS18_S1M_EEENS5_IJS1M_SD_EEEEEEENS4_39AutoVectorizingCopyWithAssumedAlignmentILi128EEENS4_14SM90_TMA_STOREES24_S26_S26_EEEvvEEEEvNT_6ParamsE,@"STO_CUDA_ENTRY STV_DEFAULT"
_ZN7cutlass13device_kernelINS_4gemm6kernel13GemmUniversalIN4cute5tupleIJiiiiEEENS1_10collective13CollectiveMmaINS1_35MainloopSm100TmaUmmaWarpSpecializedILi5ELi2ELi4ENS5_IJNS4_1CILi4EEENSA_ILi2EEENSA_ILi1EEEEEEEENS5_IJNSA_ILi256EEENSA_ILi64EEENSA_ILi128EEEEEENS_6half_tENS5_IJlSD_lEEESK_SL_NS4_8TiledMMAINS4_8MMA_AtomIJNS4_26SM100_MMA_F16BF16_2x1SM_SSISK_SK_fLi256ELi64ELNS4_4UMMA5MajorE0ELSQ_0ELNSP_7ScaleInE0ELSR_0EEEEEENS4_6LayoutINS5_IJSD_SD_SD_EEENS5_IJNSA_ILi0EEESW_SW_EEEEENS5_IJNS4_10UnderscoreESZ_SZ_EEEEENS4_28SM100_TMA_2SM_LOAD_MULTICASTENS4_14ComposedLayoutINS4_7SwizzleILi3ELi4ELi3EEENS4_18smem_ptr_flag_bitsILi16EEENSU_INS5_IJNSA_ILi8EEESH_EEENS5_IJSH_SD_EEEEEEEvNS4_8identityES12_S1C_vS1D_EENS_8epilogue10collective18CollectiveEpilogueINS1F_23Sm100TmaWarpSpecializedILi3ELi2ELi32ELb1ELb0EEEJNS5_IJSI_SH_SI_EEENS5_IJNSU_ISI_SD_EENSU_INSA_ILi32EEESD_EEEEESK_SL_SK_SL_NS1F_6fusion15FusionCallbacksIS1J_NS1P_17LinearCombinationISK_fSK_fLNS_15FloatRoundStyleE2EEES1K_S1O_JEEENS4_5SM1004TMEM4LOAD26SM100_TMEM_LOAD_32dp32b32xENS4_13SM90_TMA_LOADENS13_INS14_ILi2ELi4ELi3EEES17_NSU_INS5_IJS18_S1M_EEENS5_IJS1M_SD_EEEEEEENS4_39AutoVectorizingCopyWithAssumedAlignmentILi128EEENS4_14SM90_TMA_STOREES24_S26_S26_EEEvvEEEEvNT_6ParamsE:
[----:B------:R-:W1:Y:S01]  /*0000*/  LDC R1, c[0x0][0x37c] ;  /* 0x0000df00ff017b82 */ /* 0x000e620000000800 */
[----:B------:R-:W2:Y:S01]  /*0010*/  S2R R95, SR_TID.X ;  /* 0x00000000005f7919 */ /* 0x000ea20000002100 */
[----:B------:R-:W3:Y:S06]  /*0020*/  LDCU.64 UR8, c[0x0][0x890] ;  /* 0x00011200ff0877ac */ /* 0x000eec0008000a00 */
[----:B------:R-:W4:Y:S01]  /*0030*/  S2UR UR55, SR_CgaCtaId ;  /* 0x00000000003779c3 */ /* 0x000f220000008800 */
[----:B------:R-:W-:Y:S02]  /*0040*/  PRMT R88, RZ, 0x7610, R88 ;  /* 0x00007610ff587816 */ /* 0x000fe40000000058 */
[----:B------:R-:W-:-:S02]  /*0050*/  ELECT P0, URZ, PT ;  /* 0x0000000000ff782f */ /* 0x000fc40003800000 */
[----:B---3--:R-:W-:-:S04]  /*0060*/  ISETP.NE.U32.AND P1, PT, RZ, UR8, PT ;  /* 0x00000008ff007c0c */ /* 0x008fc8000bf25070 */
[----:B------:R-:W-:Y:S01]  /*0070*/  ISETP.NE.AND.EX P2, PT, RZ, UR9, PT, P1 ;  /* 0x00000009ff007c0c */ /* 0x000fe2000bf45310 */
[----:B----4-:R-:W-:Y:S02]  /*0080*/  ULOP3.LUT UR68, UR55, 0x1, URZ, 0xc0, !UPT ;  /* 0x0000000137447892 */ /* 0x010fe4000f8ec0ff */
[----:B------:R-:W-:Y:S01]  /*0090*/  ULOP3.LUT UR69, UR55, 0x1, URZ, 0x3c, !UPT ;  /* 0x0000000137457892 */ /* 0x000fe2000f8e3cff */
[----:B--2---:R-:W-:-:S05]  /*00a0*/  SHF.R.U32.HI R89, RZ, 0x5, R95 ;  /* 0x00000005ff597819 */ /* 0x004fca000001165f */
[----:B------:R-:W2:Y:S02]  /*00b0*/  SHFL.IDX PT, R0, R89, RZ, 0x1f ;  /* 0x00001fff59007589 */ /* 0x000ea400000e0000 */
[----:B--2---:R-:W-:Y:S02]  /*00c0*/  R2UR UR22, R0 ;  /* 0x00000000001672ca */ /* 0x004fe400000e0000 */
[----:B-1----:R-:W-:Y:S05]  /*00d0*/  @P2 BRA `(.L_x_0) ;  /* 0x0000000000302947 */ /* 0x002fea0003800000 */
[----:B------:R-:W1:Y:S02]  /*00e0*/  LDCU.64 UR4, c[0x0][0x888] ;  /* 0x00011100ff0477ac */ /* 0x000e640008000a00 */
[----:B-1----:R-:W-:-:S04]  /*00f0*/  UISETP.NE.U32.AND UP0, UPT, UR4, URZ, UPT ;  /* 0x000000ff0400728c */ /* 0x002fc8000bf05070 */
[----:B------:R-:W-:-:S09]  /*0100*/  UISETP.NE.AND.EX UP0, UPT, UR5, URZ, UPT, UP0 ;  /* 0x000000ff0500728c */ /* 0x000fd2000bf05300 */
[----:B------:R-:W-:Y:S05]  /*0110*/  BRA.U !UP0, `(.L_x_1) ;  /* 0x0000000108147547 */ /* 0x000fea000b800000 */
[----:B------:R-:W1:Y:S01]  /*0120*/  LDC.64 R2, c[0x0][0x888] ;  /* 0x00022200ff027b82 */ /* 0x000e620000000a00 */
[----:B------:R-:W1:Y:S02]  /*0130*/  LDCU.64 UR4, c[0x0][0x358] ;  /* 0x00006b00ff0477ac */ /* 0x000e640008000a00 */
[----:B-1----:R1:W5:Y:S01]  /*0140*/  LDG.E R41, desc[UR4][R2.64] ;  /* 0x0000000402297981 */ /* 0x002362000c1e1900 */
[----:B------:R-:W-:Y:S01]  /*0150*/  HFMA2 R88, -RZ, RZ, 0, 5.9604644775390625e-08 ;  /* 0x00000001ff587431 */ /* 0x000fe200000001ff */
[----:B------:R-:W-:Y:S05]  /*0160*/  BRA `(.L_x_0) ;  /* 0x00000000000c7947 */ /* 0x000fea0003800000 */
.L_x_1:
[----:B------:R-:W1:Y:S01]  /*0170*/  LDCU UR4, c[0x0][0x880] ;  /* 0x00011000ff0477ac */ /* 0x000e620008000800 */
[----:B------:R-:W-:Y:S01]  /*0180*/  HFMA2 R88, -RZ, RZ, 0, 5.9604644775390625e-08 ;  /* 0x00000001ff587431 */ /* 0x000fe200000001ff */
[----:B-1----:R-:W-:-:S07]  /*0190*/  MOV R41, UR4 ;  /* 0x0000000400297c02 */ /* 0x002fce0008000f00 */
.L_x_0:
[----:B------:R-:W2:Y:S02]  /*01a0*/  LDCU.64 UR4, c[0x0][0x8b0] ;  /* 0x00011600ff0477ac */ /* 0x000ea40008000a00 */
[----:B--2---:R-:W-:-:S04]  /*01b0*/  UISETP.NE.U32.AND UP0, UPT, UR4, URZ, UPT ;  /* 0x000000ff0400728c */ /* 0x004fc8000bf05070 */
[----:B------:R-:W-:-:S09]  /*01c0*/  UISETP.NE.AND.EX UP0, UPT, UR5, URZ, UPT, UP0 ;  /* 0x000000ff0500728c */ /* 0x000fd2000bf05300 */
[----:B------:R-:W-:Y:S05]  /*01d0*/  BRA.U UP0, `(.L_x_2) ;  /* 0x0000000100287547 */ /* 0x000fea000b800000 */
[----:B------:R-:W2:Y:S02]  /*01e0*/  LDCU.64 UR4, c[0x0][0x8a8] ;  /* 0x00011500ff0477ac */ /* 0x000ea40008000a00 */
[----:B--2---:R-:W-:-:S04]  /*01f0*/  UISETP.NE.U32.AND UP0, UPT, UR4, URZ, UPT ;  /* 0x000000ff0400728c */ /* 0x004fc8000bf05070 */
[----:B------:R-:W-:-:S09]  /*0200*/  UISETP.NE.AND.EX UP0, UPT, UR5, URZ, UPT, UP0 ;  /* 0x000000ff0500728c */ /* 0x000fd2000bf05300 */
[----:B------:R-:W-:Y:S05]  /*0210*/  BRA.U !UP0, `(.L_x_3) ;  /* 0x0000000108107547 */ /* 0x000fea000b800000 */
[----:B------:R-:W2:Y:S01]  /*0220*/  LDC.64 R38, c[0x0][0x8a8] ;  /* 0x00022a00ff267b82 */ /* 0x000ea20000000a00 */
[----:B------:R-:W2:Y:S02]  /*0230*/  LDCU.64 UR4, c[0x0][0x358] ;  /* 0x00006b00ff0477ac */ /* 0x000ea40008000a00 */
[----:B--2---:R2:W5:Y:S01]  /*0240*/  LDG.E R38, desc[UR4][R38.64] ;  /* 0x0000000426267981 */ /* 0x004562000c1e1900 */
[----:B------:R-:W-:Y:S05]  /*0250*/  BRA `(.L_x_2) ;  /* 0x0000000000087947 */ /* 0x000fea0003800000 */
.L_x_3:
[----:B------:R-:W2:Y:S02]  /*0260*/  LDCU UR4, c[0x0][0x8a0] ;  /* 0x00011400ff0477ac */ /* 0x000ea40008000800 */
[----:B--2---:R-:W-:Y:S02]  /*0270*/  MOV R38, UR4 ;  /* 0x0000000400267c02 */ /* 0x004fe40008000f00 */
.L_x_2:
[----:B------:R-:W-:Y:S01]  /*0280*/  IMAD.U32 R0, RZ, RZ, UR22 ;  /* 0x00000016ff007e24 */ /* 0x000fe2000f8e00ff */
[----:B------:R-:W-:Y:S04]  /*0290*/  BSSY.RECONVERGENT B0, `(.L_x_4) ;  /* 0x000000c000007945 */ /* 0x000fe80003800200 */
[C---:B------:R-:W-:Y:S02]  /*02a0*/  ISETP.NE.OR P3, PT, R0.reuse, 0x1, !P0 ;  /* 0x000000010000780c */ /* 0x040fe40004765670 */
[----:B------:R-:W-:-:S11]  /*02b0*/  ISETP.NE.OR P2, PT, R0, 0x3, !P0 ;  /* 0x000000030000780c */ /* 0x000fd60004745670 */
[----:B------:R-:W-:Y:S05]  /*02c0*/  @P3 BRA `(.L_x_5) ;  /* 0x0000000000203947 */ /* 0x000fea0003800000 */
[----:B------:R-:W3:Y:S02]  /*02d0*/  LDCU.64 UR4, c[0x0][0x348] ;  /* 0x00006900ff0477ac */ /* 0x000ee40008000a00 */
[----:B---3--:R-:W-:Y:S02]  /*02e0*/  UIADD3 UR6, UP1, UPT, UR4, 0x80, URZ ;  /* 0x0000008004067890 */ /* 0x008fe4000ff3e0ff */
[----:B------:R-:W-:Y:S02]  /*02f0*/  UIADD3 UR4, UP0, UPT, UR4, 0x180, URZ ;  /* 0x0000018004047890 */ /* 0x000fe4000ff1e0ff */
[----:B------:R-:W-:Y:S02]  /*0300*/  UIADD3.X UR7, UPT, UPT, URZ, UR5, URZ, UP1, !UPT ;  /* 0x00000005ff077290 */ /* 0x000fe40008ffe4ff */
[----:B------:R-:W-:-:S07]  /*0310*/  UIADD3.X UR5, UPT, UPT, URZ, UR5, URZ, UP0, !UPT ;  /* 0x00000005ff057290 */ /* 0x000fce00087fe4ff */
[----:B------:R3:W-:Y:S02]  /*0320*/  UTMACCTL.PF [UR6] ;  /* 0x00000000060079b9 */ /* 0x0007e40008040000 */
[----:B------:R3:W-:Y:S02]  /*0330*/  UTMACCTL.PF [UR4] ;  /* 0x00000000040079b9 */ /* 0x0007e40008040000 */
[----:B---3--:R-:W-:Y:S01]  /*0340*/  NOP ;  /* 0x0000000000007918 */ /* 0x008fe20000000000 */
.L_x_5:
[----:B------:R-:W-:Y:S05]  /*0350*/  BSYNC.RECONVERGENT B0 ;  /* 0x0000000000007941 */ /* 0x000fea0003800200 */
.L_x_4:
[----:B------:R-:W-:Y:S04]  /*0360*/  BSSY.RECONVERGENT B0, `(.L_x_6) ;  /* 0x000000a000007945 */ /* 0x000fe80003800200 */
        /* <DEDUP_REMOVED lines=9> */
.L_x_7:
[----:B------:R-:W-:Y:S05]  /*0400*/  BSYNC.RECONVERGENT B0 ;  /* 0x0000000000007941 */ /* 0x000fea0003800200 */
.L_x_6:
[----:B------:R-:W3:Y:S01]  /*0410*/  LDCU.64 UR4, c[0x0][0x888] ;  /* 0x00011100ff0477ac */ /* 0x000ee20008000a00 */
[----:B------:R-:W-:Y:S01]  /*0420*/  ISETP.NE.AND.EX P1, PT, RZ, UR9, PT, P1 ;  /* 0x00000009ff007c0c */ /* 0x000fe2000bf25310 */
[----:B------:R-:W-:Y:S01]  /*0430*/  UPLOP3.LUT UP5, UPT, UPT, UPT, UPT, 0x80, 0x8 ;  /* 0x000000000008789c */ /* 0x000fe20003faf070 */
[----:B---3--:R-:W-:-:S04]  /*0440*/  ISETP.NE.U32.AND P2, PT, RZ, UR4, PT ;  /* 0x00000004ff007c0c */ /* 0x008fc8000bf45070 */
[----:B------:R-:W-:-:S13]  /*0450*/  ISETP.NE.AND.EX P2, PT, RZ, UR5, PT, P2 ;  /* 0x00000005ff007c0c */ /* 0x000fda000bf45320 */
[----:B------:R-:W-:Y:S05]  /*0460*/  @P2 BRA P1, `(.L_x_8) ;  /* 0x0000000000282947 */ /* 0x000fea0000800000 */
[----:B------:R-:W-:Y:S01]  /*0470*/  UISETP.NE.U32.AND UP0, UPT, UR8, URZ, UPT ;  /* 0x000000ff0800728c */ /* 0x000fe2000bf05070 */
[----:B-----5:R-:W-:Y:S01]  /*0480*/  FSETP.NEU.AND P1, PT, R41, RZ, PT ;  /* 0x000000ff2900720b */ /* 0x020fe20003f2d000 */
[----:B------:R-:W-:Y:S02]  /*0490*/  UISETP.NE.U32.AND UP2, UPT, UR4, URZ, UPT ;  /* 0x000000ff0400728c */ /* 0x000fe4000bf45070 */
[----:B------:R-:W-:Y:S02]  /*04a0*/  UISETP.NE.AND.EX UP1, UPT, UR9, URZ, UPT, UP0 ;  /* 0x000000ff0900728c */ /* 0x000fe4000bf25300 */
[----:B------:R-:W-:-:S04]  /*04b0*/  UISETP.NE.AND.EX UP0, UPT, UR5, URZ, UPT, UP2 ;  /* 0x000000ff0500728c */ /* 0x000fc8000bf05320 */
[----:B------:R-:W-:-:S04]  /*04c0*/  USEL UR4, URZ, 0xffffffff, UP0 ;  /* 0xffffffffff047887 */ /* 0x000fc80008000000 */
[----:B------:R-:W-:Y:S01]  /*04d0*/  VOTEU.ANY UP0, P1 ;  /* 0x0000000000ff7886 */ /* 0x000fe20000800100 */
[----:B------:R-:W-:-:S04]  /*04e0*/  @!UP1 USEL UR4, URZ, 0xffffffff, UP0 ;  /* 0xffffffffff049887 */ /* 0x000fc80008000000 */
[----:B------:R-:W-:-:S04]  /*04f0*/  ULOP3.LUT UR4, UR4, 0x1, URZ, 0xc0, !UPT ;  /* 0x0000000104047892 */ /* 0x000fc8000f8ec0ff */
[----:B------:R-:W-:-:S11]  /*0500*/  UISETP.NE.U32.AND UP5, UPT, UR4, 0x1, UPT ;  /* 0x000000010400788c */ /* 0x000fd6000bfa5070 */
.L_x_8:
[----:B------:R-:W3:Y:S01]  /*0510*/  SHFL.IDX PT, R0, R89, RZ, 0x1f ;  /* 0x00001fff59007589 */ /* 0x000ee200000e0000 */
[----:B------:R-:W-:-:S04]  /*0520*/  UISETP.NE.AND UP0, UPT, UR22, 0x2, UPT ;  /* 0x000000021600788c */ /* 0x000fc8000bf05270 */
[----:B------:R-:W-:Y:S02]  /*0530*/  UISETP.EQ.AND UP1, UPT, UR68, URZ, !UP0 ;  /* 0x000000ff4400728c */ /* 0x000fe4000c722270 */
[----:B------:R-:W-:-:S04]  /*0540*/  USEL UR40, URZ, 0x1, UP0 ;  /* 0x00000001ff287887 */ /* 0x000fc80008000000 */
[----:B------:R-:W-:Y:S02]  /*0550*/  PLOP3.LUT P4, PT, P0, PT, UP1, 0x80, 0x8 ;  /* 0x000000000008781c */ /* 0x000fe4000078f018 */
[----:B---3--:R-:W-:-:S13]  /*0560*/  ISETP.NE.AND P1, PT, R0, RZ, PT ;  /* 0x000000ff0000720c */ /* 0x008fda0003f25270 */
[----:B------:R-:W-:Y:S05]  /*0570*/  @P1 BRA `(.L_x_9) ;  /* 0x00000000005c1947 */ /* 0x000fea0003800000 */
[----:B------:R-:W-:Y:S01]  /*0580*/  UMOV UR4, 0x400 ;  /* 0x0000040000047882 */ /* 0x000fe20000000000 */
[----:B------:R-:W-:Y:S01]  /*0590*/  UMOV UR8, 0x1 ;  /* 0x0000000100087882 */ /* 0x000fe20000000000 */
[----:B------:R-:W-:Y:S01]  /*05a0*/  UMOV UR6, 0x3 ;  /* 0x0000000300067882 */ /* 0x000fe20000000000 */
[----:B------:R-:W-:Y:S02]  /*05b0*/  ULEA UR4, UR55, UR4, 0x18 ;  /* 0x0000000437047291 */ /* 0x000fe4000f8ec0ff */
[----:B------:R-:W-:-:S04]  /*05c0*/  UIADD3 UR8, UPT, UPT, -UR8, 0x100000, URZ ;  /* 0x0010000008087890 */ /* 0x000fc8000fffe1ff */
[----:B------:R-:W-:Y:S02]  /*05d0*/  USHF.L.U32 UR9, UR8, 0xb, URZ ;  /* 0x0000000b08097899 */ /* 0x000fe400080006ff */
[----:B------:R-:W-:Y:S02]  /*05e0*/  USHF.L.U32 UR8, UR8, 0x1, URZ ;  /* 0x0000000108087899 */ /* 0x000fe400080006ff */
[----:B------:R-:W-:-:S04]  /*05f0*/  UIADD3 UR6, UPT, UPT, -UR6, 0x100000, URZ ;  /* 0x0010000006067890 */ /* 0x000fc8000fffe1ff */
[----:B------:R-:W-:Y:S02]  /*0600*/  USHF.L.U32 UR7, UR6, 0xb, URZ ;  /* 0x0000000b06077899 */ /* 0x000fe400080006ff */
[----:B------:R-:W-:Y:S01]  /*0610*/  USHF.L.U32 UR6, UR6, 0x1, URZ ;  /* 0x0000000106067899 */ /* 0x000fe200080006ff */
[----:B------:R-:W-:Y:S01]  /*0620*/  ELECT P1, URZ, PT ;  /* 0x0000000000ff782f */ /* 0x000fe20003820000 */
[----:B------:R-:W3:Y:S02]  /*0630*/  FENCE.VIEW.ASYNC.S ;  /* 0x00000000000073c6 */ /* 0x000ee40000000000 */
[----:B---3--:R3:W4:Y:S08]  /*0640*/  SYNCS.EXCH.64 URZ, [UR4], UR8 ;  /* 0x0000000804ff75b2 */ /* 0x0087300008000100 */
[----:B------:R3:W1:Y:S01]  /*0650*/  SYNCS.EXCH.64 URZ, [UR4+0x28], UR6 ;  /* 0x0000280604ff75b2 */ /* 0x0006620008000100 */
        /* <DEDUP_REMOVED lines=8> */
[----:B------:R-:W-:Y:S01]  /*06e0*/  NOP ;  /* 0x0000000000007918 */ /* 0x000fe20000000000 */
.L_x_9:
[----:B------:R-:W2:Y:S01]  /*06f0*/  SHFL.IDX PT, R0, R89, RZ, 0x1f ;  /* 0x00001fff59007589 */ /* 0x000ea200000e0000 */
[----:B------:R-:W-:Y:S01]  /*0700*/  NOP ;  /* 0x0000000000007918 */ /* 0x000fe20000000000 */
[----:B--2---:R-:W-:-:S13]  /*0710*/  ISETP.NE.AND P1, PT, R0, 0x1, PT ;  /* 0x000000010000780c */ /* 0x004fda0003f25270 */
[----:B------:R-:W-:Y:S05]  /*0720*/  @P1 BRA `(.L_x_10) ;  /* 0x00000000004c1947 */ /* 0x000fea0003800000 */
[----:B---3--:R-:W-:Y:S01]  /*0730*/  UMOV UR4, 0x400 ;  /* 0x0000040000047882 */ /* 0x008fe20000000000 */
        /* <DEDUP_REMOVED lines=10> */
[----:B------:R-:W2:Y:S02]  /*07e0*/  FENCE.VIEW.ASYNC.S ;  /* 0x00000000000073c6 */ /* 0x000ea40000000000 */
[----:B--2---:R2:W3:Y:S08]  /*07f0*/  SYNCS.EXCH.64 URZ, [UR4+0x50], UR8 ;  /* 0x0000500804ff75b2 */ /* 0x0044f00008000100 */
[----:B------:R2:W1:Y:S01]  /*0800*/  SYNCS.EXCH.64 URZ, [UR4+0x68], UR6 ;  /* 0x0000680604ff75b2 */ /* 0x0004620008000100 */
[----:B------:R2:W1:Y:S01]  /*0810*/  SYNCS.EXCH.64 URZ, [UR4+0x58], UR8 ;  /* 0x0000580804ff75b2 */ /* 0x0004620008000100 */
[----:B------:R2:W1:Y:S01]  /*0820*/  SYNCS.EXCH.64 URZ, [UR4+0x70], UR6 ;  /* 0x0000700604ff75b2 */ /* 0x0004620008000100 */
[----:B------:R2:W1:Y:S01]  /*0830*/  SYNCS.EXCH.64 URZ, [UR4+0x60], UR8 ;  /* 0x0000600804ff75b2 */ /* 0x0004620008000100 */
[----:B------:R2:W1:Y:S01]  /*0840*/  SYNCS.EXCH.64 URZ, [UR4+0x78], UR6 ;  /* 0x0000780604ff75b2 */ /* 0x0004620008000100 */
[----:B------:R-:W-:Y:S01]  /*0850*/  NOP ;  /* 0x0000000000007918 */ /* 0x000fe20000000000 */
.L_x_10:
[----:B------:R-:W4:Y:S01]  /*0860*/  SHFL.IDX PT, R0, R89, RZ, 0x1f ;  /* 0x00001fff59007589 */ /* 0x000f2200000e0000 */
[----:B------:R-:W-:Y:S01]  /*0870*/  NOP ;  /* 0x0000000000007918 */ /* 0x000fe20000000000 */
[----:B----4-:R-:W-:-:S13]  /*0880*/  ISETP.NE.AND P1, PT, R0, 0x3, PT ;  /* 0x000000030000780c */ /* 0x010fda0003f25270 */
[----:B------:R-:W-:Y:S05]  /*0890*/  @P1 BRA `(.L_x_11) ;  /* 0x00000000002c1947 */ /* 0x000fea0003800000 */
[----:B--23--:R-:W-:Y:S01]  /*08a0*/  UMOV UR6, 0x400 ;  /* 0x0000040000067882 */ /* 0x00cfe20000000000 */
[----:B------:R-:W-:Y:S01]  /*08b0*/  UMOV UR4, 0x20 ;  /* 0x0000002000047882 */ /* 0x000fe20000000000 */
[----:B------:R-:W-:Y:S02]  /*08c0*/  ULEA UR6, UR55, UR6, 0x18 ;  /* 0x0000000637067291 */ /* 0x000fe4000f8ec0ff */
[----:B------:R-:W-:-:S04]  /*08d0*/  UIADD3 UR4, UPT, UPT, -UR4, 0x100000, URZ ;  /* 0x0010000004047890 */ /* 0x000fc8000fffe1ff */
[----:B------:R-:W-:Y:S02]  /*08e0*/  USHF.L.U32 UR5, UR4, 0xb, URZ ;  /* 0x0000000b04057899 */ /* 0x000fe400080006ff */
[----:B------:R-:W-:Y:S01]  /*08f0*/  USHF.L.U32 UR4, UR4, 0x1, URZ ;  /* 0x0000000104047899 */ /* 0x000fe200080006ff */
[----:B------:R-:W-:Y:S01]  /*0900*/  ELECT P1, URZ, PT ;  /* 0x0000000000ff782f */ /* 0x000fe20003820000 */
[----:B------:R-:W2:Y:S10]  /*0910*/  FENCE.VIEW.ASYNC.S ;  /* 0x00000000000073c6 */ /* 0x000eb40000000000 */
[----:B--2---:R4:W2:Y:S01]  /*0920*/  SYNCS.EXCH.64 URZ, [UR6+0x80], UR4 ;  /* 0x0000800406ff75b2 */ /* 0x0048a20008000100 */
[----:B------:R4:W3:Y:S02]  /*0930*/  SYNCS.EXCH.64 URZ, [UR6+0x88], UR4 ;  /* 0x0000880406ff75b2 */ /* 0x0008e40008000100 */
[----:B----4-:R-:W-:Y:S01]  /*0940*/  NOP ;  /* 0x0000000000007918 */ /* 0x010fe20000000000 */
.L_x_11:
[----:B------:R-:W4:Y:S01]  /*0950*/  SHFL.IDX PT, R0, R89, RZ, 0x1f ;  /* 0x00001fff59007589 */ /* 0x000f2200000e0000 */
[----:B------:R-:W-:Y:S01]  /*0960*/  NOP ;  /* 0x0000000000007918 */ /* 0x000fe20000000000 */
[----:B----4-:R-:W-:-:S13]  /*0970*/  ISETP.NE.AND P1, PT, R0, 0x4, PT ;  /* 0x000000040000780c */ /* 0x010fda0003f25270 */
[----:B------:R-:W-:Y:S05]  /*0980*/  @P1 BRA `(.L_x_12) ;  /* 0x0000000000481947 */ /* 0x000fea0003800000 */
[----:B--23--:R-:W-:Y:S01]  /*0990*/  UMOV UR4, 0x720 ;  /* 0x0000072000047882 */ /* 0x00cfe20000000000 */
[----:B------:R-:W-:Y:S01]  /*09a0*/  UMOV UR6, 0x400 ;  /* 0x0000040000067882 */ /* 0x000fe20000000000 */
[----:B------:R-:W-:Y:S01]  /*09b0*/  USEL UR4, UR4, 0x620, UP5 ;  /* 0x0000062004047887 */ /* 0x000fe2000a800000 */
        /* <DEDUP_REMOVED lines=10> */
[----:B--2---:R4:W2:Y:S08]  /*0a60*/  SYNCS.EXCH.64 URZ, [UR6+0x90], UR8 ;  /* 0x0000900806ff75b2 */ /* 0x0048b00008000100 */
[----:B------:R4:W3:Y:S01]  /*0a70*/  SYNCS.EXCH.64 URZ, [UR6+0xa0], UR4 ;  /* 0x0000a00406ff75b2 */ /* 0x0008e20008000100 */
[----:B------:R4:W1:Y:S01]  /*0a80*/  SYNCS.EXCH.64 URZ, [UR6+0x98], UR8 ;  /* 0x0000980806ff75b2 */ /* 0x0008620008000100 */
[----:B------:R4:W1:Y:S02]  /*0a90*/  SYNCS.EXCH.64 URZ, [UR6+0xa8], UR4 ;  /* 0x0000a80406ff75b2 */ /* 0x0008640008000100 */
[----:B----4-:R-:W-:Y:S01]  /*0aa0*/  NOP ;  /* 0x0000000000007918 */ /* 0x010fe20000000000 */
.L_x_12:
[----:B------:R-:W4:Y:S01]  /*0ab0*/  SHFL.IDX PT, R0, R89, RZ, 0x1f ;  /* 0x00001fff59007589 */ /* 0x000f2200000e0000 */
[----:B------:R-:W-:Y:S01]  /*0ac0*/  NOP ;  /* 0x0000000000007918 */ /* 0x000fe20000000000 */
[----:B----4-:R-:W-:-:S13]  /*0ad0*/  ISETP.NE.AND P1, PT, R0, 0x5, PT ;  /* 0x000000050000780c */ /* 0x010fda0003f25270 */
[----:B------:R-:W-:Y:S05]  /*0ae0*/  @P1 BRA `(.L_x_13) ;  /* 0x0000000000541947 */ /* 0x000fea0003800000 */
[----:B--23--:R-:W-:Y:S01]  /*0af0*/  UMOV UR4, 0x400 ;  /* 0x0000040000047882 */ /* 0x00cfe20000000000 */
        /* <DEDUP_REMOVED lines=14> */
[----:B------:R4:W1:Y:S01]  /*0be0*/  SYNCS.EXCH.64 URZ, [UR4+0xd8], UR8 ;  /* 0x0000d80804ff75b2 */ /* 0x0008620008000100 */
[----:B------:R4:W1:Y:S01]  /*0bf0*/  SYNCS.EXCH.64 URZ, [UR4+0xc0], UR6 ;  /* 0x0000c00604ff75b2 */ /* 0x0008620008000100 */
[----:B------:R4:W1:Y:S01]  /*0c00*/  SYNCS.EXCH.64 URZ, [UR4+0xe0], UR8 ;  /* 0x0000e00804ff75b2 */ /* 0x0008620008000100 */
[----:B------:R4:W1:Y:S01]  /*0c10*/  SYNCS.EXCH.64 URZ, [UR4+0xc8], UR6 ;  /* 0x0000c80604ff75b2 */ /* 0x0008620008000100 */
[----:B------:R4:W1:Y:S02]  /*0c20*/  SYNCS.EXCH.64 URZ, [UR4+0xe8], UR8 ;  /* 0x0000e80804ff75b2 */ /* 0x0008640008000100 */
[----:B----4-:R-:W-:Y:S01]  /*0c30*/  NOP ;  /* 0x0000000000007918 */ /* 0x010fe20000000000 */
.L_x_13:
[----:B------:R-:W4:Y:S01]  /*0c40*/  SHFL.IDX PT, R0, R89, RZ, 0x1f ;  /* 0x00001fff59007589 */ /* 0x000f2200000e0000 */
[----:B------:R-:W-:Y:S01]  /*0c50*/  ISETP.NE.OR P0, PT, RZ, UR22, !P0 ;  /* 0x00000016ff007c0c */ /* 0x000fe2000c705670 */
        /* <DEDUP_REMOVED lines=12> */
[----:B------:R4:W3:Y:S01]  /*0d20*/  SYNCS.EXCH.64 URZ, [UR4+0x100], UR6 ;  /* 0x0001000604ff75b2 */ /* 0x0008e20008000100 */
[----:B------:R4:W1:Y:S01]  /*0d30*/  SYNCS.EXCH.64 URZ, [UR4+0xf8], UR6 ;  /* 0x0000f80604ff75b2 */ /* 0x0008620008000100 */
[----:B------:R4:W1:Y:S02]  /*0d40*/  SYNCS.EXCH.64 URZ, [UR4+0x108], UR6 ;  /* 0x0001080604ff75b2 */ /* 0x0008640008000100 */
[----:B----4-:R-:W-:Y:S01]  /*0d50*/  NOP ;  /* 0x0000000000007918 */ /* 0x010fe20000000000 */
.L_x_14:
[----:B------:R-:W-:Y:S01]  /*0d60*/  VOTEU.ALL UP0, P0 ;  /* 0x0000000000ff7886 */ /* 0x000fe20000000000 */
[----:B--23--:R-:W-:Y:S01]  /*0d70*/  UMOV UR4, 0x20 ;  /* 0x0000002000047882 */ /* 0x00cfe20000000000 */
[----:B------:R-:W2:Y:S01]  /*0d80*/  LDCU UR29, c[0x0][0x36c] ;  /* 0x00006d80ff1d77ac */ /* 0x000ea20008000800 */
[----:B------:R-:W-:Y:S01]  /*0d90*/  NOP ;  /* 0x0000000000007918 */ /* 0x000fe20000000000 */
[----:B------:R-:W-:Y:S01]  /*0da0*/  LOP3.LUT R0, R95, 0x1f, RZ, 0xc0, !PT ;  /* 0x0000001f5f007812 */ /* 0x000fe200078ec0ff */
[----:B------:R-:W-:Y:S01]  /*0db0*/  @!UP0 UMOV UR6, 0x400 ;  /* 0x0000040000068882 */ /* 0x000fe20000000000 */
[----:B------:R-:W-:-:S04]  /*0dc0*/  @!UP0 UIADD3 UR4, UPT, UPT, -UR4, 0x100000, URZ ;  /* 0x0010000004048890 */ /* 0x000fc8000fffe1ff */
[----:B------:R-:W-:Y:S02]  /*0dd0*/  @!UP0 USHF.L.U32 UR5, UR4, 0xb, URZ ;  /* 0x0000000b04058899 */ /* 0x000fe400080006ff */
[----:B------:R-:W-:Y:S02]  /*0de0*/  @!UP0 USHF.L.U32 UR4, UR4, 0x1, URZ ;  /* 0x0000000104048899 */ /* 0x000fe400080006ff */
[----:B------:R-:W-:Y:S01]  /*0df0*/  @!UP0 ULEA UR6, UR55, UR6, 0x18 ;  /* 0x0000000637068291 */ /* 0x000fe2000f8ec0ff */
[----:B------:R-:W-:Y:S01]  /*0e00*/  VOTEU.ALL UP0, P0 ;  /* 0x0000000000ff7886 */ /* 0x000fe20000000000 */
[----:B------:R-:W-:Y:S02]  /*0e10*/  UISETP.NE.AND UP6, UPT, UR22, URZ, UPT ;  /* 0x000000ff1600728c */ /* 0x000fe4000bfc5270 */
[----:B--2---:R-:W-:Y:S01]  /*0e20*/  UISETP.EQ.U32.AND UP1, UPT, UR29, 0x1, UPT ;  /* 0x000000011d00788c */ /* 0x004fe2000bf22070 */
[----:B------:R-:W2:Y:S07]  /*0e30*/  FENCE.VIEW.ASYNC.S ;  /* 0x00000000000073c6 */ /* 0x000eae0000000000 */
[----:B--2---:R2:W3:Y:S01]  /*0e40*/  @!UP0 SYNCS.EXCH.64 URZ, [UR6+0x110], UR4 ;  /* 0x0001100406ff85b2 */ /* 0x0044e20008000100 */
[----:B------:R-:W-:Y:S05]  /*0e50*/  BRA.U !UP1, `(.L_x_15) ;  /* 0x0000000109087547 */ /* 0x000fea000b800000 */
[----:B-1-3--:R-:W-:Y:S01]  /*0e60*/  UCGABAR_ARV ;  /* 0x00000000000079c7 */ /* 0x00afe20008000000 */
[----:B------:R-:W-:Y:S05]  /*0e70*/  BRA `(.L_x_16) ;  /* 0x0000000000047947 */ /* 0x000fea0003800000 */
.L_x_15:
[----:B-1-3--:R-:W-:Y:S01]  /*0e80*/  NOP ;  /* 0x0000000000007918 */ /* 0x00afe20000000000 */
.L_x_16:
[----:B------:R-:W1:Y:S01]  /*0e90*/  S2UR UR24, SR_CTAID.X ;  /* 0x00000000001879c3 */ /* 0x000e620000002500 */
[----:B------:R-:W-:-:S05]  /*0ea0*/  CS2R.32 R91, SR_CgaSize ;  /* 0x00000000005b7805 */ /* 0x000fca0000008a00 */
[----:B------:R-:W-:-:S05]  /*0eb0*/  IMAD R91, R91, -0xa0, RZ ;  /* 0xffffff605b5b7824 */ /* 0x000fca00078e02ff */
[----:B--2---:R-:W-:-:S14]  /*0ec0*/  R2UR UR5, R91 ;  /* 0x000000005b0572ca */ /* 0x004fdc00000e0000 */
[----:B------:R-:W2:Y:S01]  /*0ed0*/  LDCU UR5, c[0x0][UR5+0x2b0] ;  /* 0x00005600050577ac */ /* 0x000ea20008000800 */
[----:B------:R-:W-:-:S05]  /*0ee0*/  CS2R.32 R91, SR_CgaSize ;  /* 0x00000000005b7805 */ /* 0x000fca0000008a00 */
[----:B------:R-:W-:-:S05]  /*0ef0*/  IMAD R91, R91, -0xa0, RZ ;  /* 0xffffff605b5b7824 */ /* 0x000fca00078e02ff */
[----:B------:R-:W-:-:S14]  /*0f00*/  R2UR UR4, R91 ;  /* 0x000000005b0472ca */ /* 0x000fdc00000e0000 */
[----:B------:R-:W3:Y:S01]  /*0f10*/  LDCU UR4, c[0x0][UR4+0x2b4] ;  /* 0x00005680040477ac */ /* 0x000ee20008000800 */
[----:B------:R-:W4:Y:S01]  /*0f20*/  S2UR UR26, SR_CTAID.Y ;  /* 0x00000000001a79c3 */ /* 0x000f220000002600 */
[----:B------:R-:W-:-:S05]  /*0f30*/  CS2R.32 R91, SR_CgaSize ;  /* 0x00000000005b7805 */ /* 0x000fca0000008a00 */
[----:B------:R-:W-:-:S05]  /*0f40*/  IMAD R91, R91, -0xa0, RZ ;  /* 0xffffff605b5b7824 */ /* 0x000fca00078e02ff */
[----:B------:R-:W-:-:S14]  /*0f50*/  R2UR UR8, R91 ;  /* 0x000000005b0872ca */ /* 0x000fdc00000e0000 */
[----:B------:R-:W3:Y:S01]  /*0f60*/  LDCU UR8, c[0x0][UR8+0x2a0] ;  /* 0x00005400080877ac */ /* 0x000ee20008000800 */
[----:B------:R-:W-:-:S05]  /*0f70*/  CS2R.32 R91, SR_CgaSize ;  /* 0x00000000005b7805 */ /* 0x000fca0000008a00 */
[----:B------:R-:W-:-:S05]  /*0f80*/  IMAD R91, R91, -0xa0, RZ ;  /* 0xffffff605b5b7824 */ /* 0x000fca00078e02ff */
[----:B------:R-:W-:-:S14]  /*0f90*/  R2UR UR9, R91 ;  /* 0x000000005b0972ca */ /* 0x000fdc00000e0000 */
[----:B------:R-:W3:Y:S01]  /*0fa0*/  LDCU UR9, c[0x0][UR9+0x2a4] ;  /* 0x00005480090977ac */ /* 0x000ee20008000800 */
[----:B------:R-:W-:Y:S02]  /*0fb0*/  USHF.R.U32.HI UR12, URZ, 0x1, UR55 ;  /* 0x00000001ff0c7899 */ /* 0x000fe40008011637 */
[----:B------:R-:W-:Y:S02]  /*0fc0*/  USHF.R.U32.HI UR11, URZ, 0x2, UR55 ;  /* 0x00000002ff0b7899 */ /* 0x000fe40008011637 */
[----:B------:R-:W-:Y:S02]  /*0fd0*/  USHF.L.U32 UR39, UR55, 0xa, URZ ;  /* 0x0000000a37277899 */ /* 0x000fe400080006ff */
[----:B------:R-:W-:Y:S01]  /*0fe0*/  USHF.L.U32 UR38, UR55, 0x9, URZ ;  /* 0x0000000937267899 */ /* 0x000fe200080006ff */
[----:B-1----:R-:W-:Y:S01]  /*0ff0*/  I2FP.F32.U32 R3, UR24 ;  /* 0x0000001800037c45 */ /* 0x002fe20008201000 */
[----:B------:R-:W1:Y:S04]  /*1000*/  LDCU UR23, c[0x0][0xb24] ;  /* 0x00016480ff1777ac */ /* 0x000e680008000800 */
[----:B--2---:R-:W-:Y:S01]  /*1010*/  FMUL R3, R3, UR5 ;  /* 0x0000000503037c20 */ /* 0x004fe20008400000 */
[----:B------:R-:W-:Y:S01]  /*1020*/  ULOP3.LUT UR5, UR55, 0x3, URZ, 0xc0, !UPT ;  /* 0x0000000337057892 */ /* 0x000fe2000f8ec0ff */
[----:B----4-:R-:W-:Y:S01]  /*1030*/  I2FP.F32.U32 R2, UR26 ;  /* 0x0000001a00027c45 */ /* 0x010fe20008201000 */
[----:B------:R-:W2:Y:S03]  /*1040*/  LDCU UR42, c[0x0][0xb24] ;  /* 0x00016480ff2a77ac */ /* 0x000ea60008000800 */
[----:B------:R-:W4:Y:S01]  /*1050*/  F2I.U32.TRUNC.NTZ R3, R3 ;  /* 0x0000000300037305 */ /* 0x000f22000020f000 */
[----:B---3--:R-:W-:Y:S01]  /*1060*/  FMUL R2, R2, UR4 ;  /* 0x0000000402027c20 */ /* 0x008fe20008400000 */
[----:B------:R-:W-:-:S02]  /*1070*/  ULOP3.LUT UR4, UR68, 0x4, UR55, 0xf8, !UPT ;  /* 0x0000000444047892 */ /* 0x000fc4000f8ef837 */
[----:B------:R-:W-:Y:S02]  /*1080*/  UISETP.GT.U32.AND UP1, UPT, UR5, 0xffff, UPT ;  /* 0x0000ffff0500788c */ /* 0x000fe4000bf24070 */
[----:B------:R-:W-:Y:S02]  /*1090*/  UISETP.GT.U32.AND UP0, UPT, UR4, 0xffff, UPT ;  /* 0x0000ffff0400788c */ /* 0x000fe4000bf04070 */
[----:B------:R-:W3:Y:S01]  /*10a0*/  F2I.U32.TRUNC.NTZ R2, R2 ;  /* 0x0000000200027305 */ /* 0x000ee2000020f000 */
[----:B------:R-:W-:Y:S02]  /*10b0*/  USEL UR37, UR5, 0xffff, !UP1 ;  /* 0x0000ffff05257887 */ /* 0x000fe4000c800000 */
[----:B------:R-:W-:Y:S01]  /*10c0*/  USEL UR31, UR4, 0xffff, !UP0 ;  /* 0x0000ffff041f7887 */ /* 0x000fe2000c000000 */
[----:B------:R-:W1:Y:S01]  /*10d0*/  LDCU UR28, c[0x0][0xb30] ;  /* 0x00016600ff1c77ac */ /* 0x000e620008000800 */
[----:B----4-:R-:W-:Y:S02]  /*10e0*/  R2UR UR6, R3 ;  /* 0x00000000030672ca */ /* 0x010fe400000e0000 */
[----:B------:R-:W-:Y:S01]  /*10f0*/  PRMT R3, RZ, 0x7610, R3 ;  /* 0x00007610ff037816 */ /* 0x000fe20000000003 */
[----:B------:R-:W-:Y:S01]  /*1100*/  UMOV UR13, 0x11 ;  /* 0x00000011000d7882 */ /* 0x000fe20000000000 */
[----:B------:R-:W-:Y:S01]  /*1110*/  UMOV UR14, 0x5 ;  /* 0x00000005000e7882 */ /* 0x000fe20000000000 */
[----:B---3--:R-:W-:-:S02]  /*1120*/  R2UR UR7, R2 ;  /* 0x00000000020772ca */ /* 0x008fc400000e0000 */
[----:B------:R-:W-:-:S06]  /*1130*/  PRMT R2, RZ, 0x7610, R2 ;  /* 0x00007610ff027816 */ /* 0x000fcc0000000002 */
[----:B------:R-:W-:-:S04]  /*1140*/  UIADD3 UR5, UPT, UPT, -UR6, URZ, URZ ;  /* 0x000000ff06057290 */ /* 0x000fc8000fffe1ff */
[----:B------:R-:W-:Y:S02]  /*1150*/  UIMAD UR5, UR8, UR5, UR24 ;  /* 0x00000005080572a4 */ /* 0x000fe4000f8e0218 */
[----:B------:R-:W-:-:S04]  /*1160*/  UIADD3 UR4, UPT, UPT, -UR7, URZ, URZ ;  /* 0x000000ff07047290 */ /* 0x000fc8000fffe1ff */
[----:B------:R-:W-:Y:S01]  /*1170*/  IMAD.U32 R91, RZ, RZ, UR5 ;  /* 0x00000005ff5b7e24 */ /* 0x000fe2000f8e00ff */
[----:B------:R-:W-:-:S06]  /*1180*/  UIMAD UR4, UR9, UR4, UR26 ;  /* 0x00000004090472a4 */ /* 0x000fcc000f8e021a */
[----:B------:R-:W-:Y:S01]  /*1190*/  IMAD.U32 R90, RZ, RZ, UR4 ;  /* 0x00000004ff5a7e24 */ /* 0x000fe2000f8e00ff */
[----:B-12---:R-:W-:Y:S06]  /*11a0*/  BRA.U UP6, `(.L_x_17) ;  /* 0x00000001066c7547 */ /* 0x006fec000b800000 */
[----:B------:R-:W-:Y:S02]  /*11b0*/  R2UR UR15, R90 ;  /* 0x000000005a0f72ca */ /* 0x000fe400000e0000 */
[----:B------:R-:W-:-:S11]  /*11c0*/  R2UR UR5, R91 ;  /* 0x000000005b0572ca */ /* 0x000fd600000e0000 */
[----:B------:R-:W-:Y:S02]  /*11d0*/  UISETP.NE.AND UP0, UPT, UR15, URZ, UPT ;  /* 0x000000ff0f00728c */ /* 0x000fe4000bf05270 */
[----:B------:R-:W-:Y:S02]  /*11e0*/  UISETP.NE.AND UP2, UPT, UR15, 0x1, UPT ;  /* 0x000000010f00788c */ /* 0x000fe4000bf45270 */
[----:B------:R-:W-:Y:S02]  /*11f0*/  ULOP3.LUT UR4, UR5, 0x2, URZ, 0x3c, !UPT ;  /* 0x0000000205047892 */ /* 0x000fe4000f8e3cff */
[----:B------:R-:W-:Y:S02]  /*1200*/  UISETP.GT.U32.AND UP4, UPT, UR5, 0x1, UP0 ;  /* 0x000000010500788c */ /* 0x000fe40008784070 */
[----:B------:R-:W-:Y:S02]  /*1210*/  UISETP.GT.U32.AND UP3, UPT, UR5, 0x1, UP2 ;  /* 0x000000010500788c */ /* 0x000fe40009764070 */
[----:B------:R-:W-:-:S02]  /*1220*/  UISETP.GT.U32.AND UP1, UPT, UR4, 0x1, UP0 ;  /* 0x000000010400788c */ /* 0x000fc40008724070 */
[----:B------:R-:W-:Y:S02]  /*1230*/  ULOP3.LUT UR10, UR5, 0xfffffffe, URZ, 0xc0, !UPT ;  /* 0xfffffffe050a7892 */ /* 0x000fe4000f8ec0ff */
[----:B------:R-:W-:Y:S02]  /*1240*/  UISETP.GT.U32.AND UP0, UPT, UR4, 0x1, UP2 ;  /* 0x000000010400788c */ /* 0x000fe40009704070 */
[----:B------:R-:W-:Y:S02]  /*1250*/  USEL UR6, URZ, 0x1, UP4 ;  /* 0x00000001ff067887 */ /* 0x000fe4000a000000 */
[----:B------:R-:W-:Y:S02]  /*1260*/  USEL UR5, URZ, 0x10, UP3 ;  /* 0x00000010ff057887 */ /* 0x000fe40009800000 */
[----:B------:R-:W-:Y:S02]  /*1270*/  USEL UR4, URZ, 0x2, UP4 ;  /* 0x00000002ff047887 */ /* 0x000fe4000a000000 */
[----:B------:R-:W-:-:S02]  /*1280*/  USEL UR9, URZ, 0x20, UP3 ;  /* 0x00000020ff097887 */ /* 0x000fc40009800000 */
[----:B------:R-:W-:Y:S02]  /*1290*/  USEL UR8, URZ, 0x4, UP1 ;  /* 0x00000004ff087887 */ /* 0x000fe40008800000 */
[----:B------:R-:W-:Y:S02]  /*12a0*/  UIADD3 UR4, UPT, UPT, UR4, UR5, UR6 ;  /* 0x0000000504047290 */ /* 0x000fe4000fffe006 */
[----:B------:R-:W-:Y:S02]  /*12b0*/  USEL UR6, URZ, 0x8, UP1 ;  /* 0x00000008ff067887 */ /* 0x000fe40008800000 */
[----:B------:R-:W-:Y:S02]  /*12c0*/  USEL UR7, URZ, 0x40, UP0 ;  /* 0x00000040ff077887 */ /* 0x000fe40008000000 */
[----:B------:R-:W-:Y:S02]  /*12d0*/  UIADD3 UR5, UPT, UPT, UR8, UR9, UR4 ;  /* 0x0000000908057290 */ /* 0x000fe4000fffe004 */
[----:B------:R-:W-:-:S02]  /*12e0*/  ULEA UR4, UR15, UR10, 0x2 ;  /* 0x0000000a0f047291 */ /* 0x000fc4000f8e10ff */
[----:B------:R-:W-:Y:S02]  /*12f0*/  USEL UR8, URZ, 0x80, UP0 ;  /* 0x00000080ff087887 */ /* 0x000fe40008000000 */
[----:B------:R-:W-:-:S03]  /*1300*/  UIADD3 UR5, UPT, UPT, UR6, UR7, UR5 ;  /* 0x0000000706057290 */ /* 0x000fc6000fffe005 */
[----:B------:R-:W-:Y:S01]  /*1310*/  UMOV UR6, 0x3 ;  /* 0x0000000300067882 */ /* 0x000fe20000000000 */
[----:B------:R-:W-:Y:S02]  /*1320*/  UIADD3 UR5, UPT, UPT, UR5, UR8, URZ ;  /* 0x0000000805057290 */ /* 0x000fe4000fffe0ff */
[----:B------:R-:W-:-:S04]  /*1330*/  USHF.L.U32 UR4, UR6, UR4, URZ ;  /* 0x0000000406047299 */ /* 0x000fc800080006ff */
[----:B------:R-:W-:Y:S02]  /*1340*/  IMAD.U32 R3, RZ, RZ, UR5 ;  /* 0x00000005ff037e24 */ /* 0x000fe4000f8e00ff */
[----:B------:R-:W-:-:S07]  /*1350*/  IMAD.U32 R2, RZ, RZ, UR4 ;  /* 0x00000004ff027e24 */ /* 0x000fce000f8e00ff */
.L_x_17:
[----:B------:R-:W1:Y:S01]  /*1360*/  S2UR UR36, SR_CTAID.Z ;  /* 0x00000000002479c3 */ /* 0x000e620000002700 */
[----:B------:R-:W-:Y:S02]  /*1370*/  UISETP.GE.AND UP0, UPT, UR23, 0x1, UPT ;  /* 0x000000011700788c */ /* 0x000fe4000bf06270 */
[----:B------:R-:W-:Y:S02]  /*1380*/  ULOP3.LUT UR37, UR37, 0xffff, URZ, 0xc0, !UPT ;  /* 0x0000ffff25257892 */ /* 0x000fe4000f8ec0ff */
[----:B------:R-:W-:Y:S02]  /*1390*/  ULOP3.LUT UR31, UR31, 0xffff, URZ, 0xc0, !UPT ;  /* 0x0000ffff1f1f7892 */ /* 0x000fe4000f8ec0ff */
[----:B------:R-:W-:Y:S02]  /*13a0*/  UISETP.NE.AND UP3, UPT, UR22, 0x2, UPT ;  /* 0x000000021600788c */ /* 0x000fe4000bf65270 */
[----:B------:R-:W-:Y:S02]  /*13b0*/  ULOP3.LUT UR57, UR12, 0x1, URZ, 0xc0, !UPT ;  /* 0x000000010c397892 */ /* 0x000fe4000f8ec0ff */
[----:B------:R-:W-:-:S02]  /*13c0*/  ULOP3.LUT UR54, UR11, 0x1, URZ, 0xc0, !UPT ;  /* 0x000000010b367892 */ /* 0x000fc4000f8ec0ff */
[----:B------:R-:W-:Y:S02]  /*13d0*/  ULOP3.LUT UR39, UR39, 0x1000, URZ, 0xc0, !UPT ;  /* 0x0000100027277892 */ /* 0x000fe4000f8ec0ff */
[----:B------:R-:W-:Y:S02]  /*13e0*/  ULOP3.LUT UR38, UR38, 0x400, URZ, 0xc0, !UPT ;  /* 0x0000040026267892 */ /* 0x000fe4000f8ec0ff */
[----:B------:R-:W-:Y:S02]  /*13f0*/  USHF.L.U32 UR37, UR13, UR37, URZ ;  /* 0x000000250d257299 */ /* 0x000fe400080006ff */
[----:B------:R-:W-:Y:S01]  /*1400*/  USHF.L.U32 UR31, UR14, UR31, URZ ;  /* 0x0000001f0e1f7299 */ /* 0x000fe200080006ff */
[----:B------:R-:W-:Y:S01]  /*1410*/  UMOV UR25, UR24 ;  /* 0x0000001800197c82 */ /* 0x000fe20008000000 */
[----:B------:R-:W-:Y:S10]  /*1420*/  BRA.U !UP0, `(.L_x_18) ;  /* 0x0000000108d47547 */ /* 0x000ff4000b800000 */
[----:B------:R-:W2:Y:S01]  /*1430*/  LDCU.128 UR12, c[0x0][0xb10] ;  /* 0x00016200ff0c77ac */ /* 0x000ea20008000c00 */
[----:B------:R-:W3:Y:S01]  /*1440*/  LDCU UR6, c[0x0][0x370] ;  /* 0x00006e00ff0677ac */ /* 0x000ee20008000800 */
[----:B------:R-:W4:Y:S01]  /*1450*/  LDCU UR5, c[0x0][0x374] ;  /* 0x00006e80ff0577ac */ /* 0x000f220008000800 */
[----:B------:R-:W1:Y:S01]  /*1460*/  LDCU UR27, c[0x0][0xb0c] ;  /* 0x00016180ff1b77ac */ /* 0x000e620008000800 */
[----:B------:R-:W1:Y:S01]  /*1470*/  LDCU UR4, c[0x0][0xb20] ;  /* 0x00016400ff0477ac */ /* 0x000e620008000800 */
[----:B------:R-:W1:Y:S01]  /*1480*/  LDCU.64 UR8, c[0x0][0xb28] ;  /* 0x00016500ff0877ac */ /* 0x000e620008000a00 */
[----:B--2---:R-:W-:Y:S02]  /*1490*/  UISETP.NE.AND UP0, UPT, UR14, 0x1, UPT ;  /* 0x000000010e00788c */ /* 0x004fe4000bf05270 */
[----:B----4-:R-:W-:Y:S02]  /*14a0*/  UIMAD.WIDE.U32 UR10, UR5, UR15, URZ ;  /* 0x0000000f050a72a5 */ /* 0x010fe4000f8e00ff */
[----:B---3--:R-:W-:-:S02]  /*14b0*/  UIMAD.WIDE.U32 UR18, UR6, UR12, URZ ;  /* 0x0000000c061272a5 */ /* 0x008fc4000f8e00ff */
[----:B-1----:R-:W-:Y:S02]  /*14c0*/  UISETP.NE.AND UP1, UPT, UR27, 0x1, UPT ;  /* 0x000000011b00788c */ /* 0x002fe4000bf25270 */
[----:B------:R-:W-:Y:S01]  /*14d0*/  UISETP.NE.AND UP2, UPT, UR23, 0x1, UPT ;  /* 0x000000011700788c */ /* 0x000fe2000bf45270 */
[----:B------:R-:W-:Y:S02]  /*14e0*/  UMOV UR10, UR11 ;  /* 0x0000000b000a7c82 */ /* 0x000fe40008000000 */
[----:B------:R-:W-:Y:S01]  /*14f0*/  UMOV UR18, UR19 ;  /* 0x0000001300127c82 */ /* 0x000fe20008000000 */
[----:B------:R-:W-:Y:S02]  /*1500*/  @UP0 USHF.R.U32.HI UR5, URZ, UR4, UR10 ;  /* 0x00000004ff050299 */ /* 0x000fe4000801160a */
[----:B------:R-:W-:Y:S02]  /*1510*/  UIMAD.WIDE.U32 UR20, UR26, UR15, URZ ;  /* 0x0000000f1a1472a5 */ /* 0x000fe4000f8e00ff */
[----:B------:R-:W-:-:S02]  /*1520*/  UIMAD.WIDE.U32 UR10, UR5, UR8, URZ ;  /* 0x00000008050a72a5 */ /* 0x000fc4000f8e00ff */
[----:B------:R-:W-:Y:S02]  /*1530*/  @UP1 USHF.R.U32.HI UR6, URZ, UR13, UR18 ;  /* 0x0000000dff061299 */ /* 0x000fe40008011612 */
[----:B------:R-:W-:Y:S02]  /*1540*/  UIMAD.WIDE.U32 UR16, UR24, UR12, URZ ;  /* 0x0000000c181072a5 */ /* 0x000fe4000f8e00ff */
[----:B------:R-:W-:Y:S01]  /*1550*/  UIMAD.WIDE.U32 UR18, UR6, UR8, URZ ;  /* 0x00000008061272a5 */ /* 0x000fe2000f8e00ff */
[----:B------:R-:W-:Y:S01]  /*1560*/  UMOV UR20, UR21 ;  /* 0x0000001500147c82 */ /* 0x000fe20008000000 */
[----:B------:R-:W-:Y:S01]  /*1570*/  UMOV UR10, UR11 ;  /* 0x0000000b000a7c82 */ /* 0x000fe20008000000 */
[----:B------:R-:W-:Y:S02]  /*1580*/  USHF.R.U32.HI UR20, URZ, UR4, UR20 ;  /* 0x00000004ff147299 */ /* 0x000fe40008011614 */
[----:B------:R-:W-:Y:S02]  /*1590*/  @UP2 USHF.R.U32.HI UR5, URZ, UR9, UR10 ;  /* 0x00000009ff052299 */ /* 0x000fe4000801160a */
[----:B------:R-:W-:Y:S01]  /*15a0*/  UMOV UR7, UR19 ;  /* 0x0000001300077c82 */ /* 0x000fe20008000000 */
[----:B------:R-:W-:Y:S01]  /*15b0*/  UMOV UR16, UR17 ;  /* 0x0000001100107c82 */ /* 0x000fe20008000000 */
[----:B------:R-:W-:-:S02]  /*15c0*/  @UP2 USHF.R.U32.HI UR6, URZ, UR9, UR7 ;  /* 0x00000009ff062299 */ /* 0x000fc40008011607 */
[----:B------:R-:W-:Y:S02]  /*15d0*/  USHF.R.U32.HI UR16, URZ, UR13, UR16 ;  /* 0x0000000dff107299 */ /* 0x000fe40008011610 */
[----:B------:R-:W-:Y:S02]  /*15e0*/  USEL UR4, UR26, UR20, !UP0 ;  /* 0x000000141a047287 */ /* 0x000fe4000c000000 */
[----:B------:R-:W-:Y:S02]  /*15f0*/  UIMAD UR7, UR5, UR23, URZ ;  /* 0x00000017050772a4 */ /* 0x000fe4000f8e02ff */
[----:B------:R-:W-:Y:S02]  /*1600*/  USEL UR5, UR24, UR16, !UP1 ;  /* 0x0000001018057287 */ /* 0x000fe4000c800000 */
[----:B------:R-:W-:Y:S02]  /*1610*/  UIMAD UR12, UR6, UR23, URZ ;  /* 0x00000017060c72a4 */ /* 0x000fe4000f8e02ff */
[----:B------:R-:W-:-:S02]  /*1620*/  UISETP.GE.AND UP0, UPT, UR4, UR7, UPT ;  /* 0x000000070400728c */ /* 0x000fc4000bf06270 */
[----:B------:R-:W-:Y:S02]  /*1630*/  UIMAD.WIDE.U32 UR10, UR4, UR8, URZ ;  /* 0x00000008040a72a5 */ /* 0x000fe4000f8e00ff */
[----:B------:R-:W-:Y:S02]  /*1640*/  UISETP.GE.OR UP0, UPT, UR5, UR12, UP0 ;  /* 0x0000000c0500728c */ /* 0x000fe40008706670 */
[----:B------:R-:W-:Y:S02]  /*1650*/  UIMAD.WIDE.U32 UR12, UR5, UR8, URZ ;  /* 0x00000008050c72a5 */ /* 0x000fe4000f8e00ff */
[----:B------:R-:W-:Y:S01]  /*1660*/  UIADD3 UR10, UPT, UPT, -UR4, URZ, URZ ;  /* 0x000000ff040a7290 */ /* 0x000fe2000fffe1ff */
[----:B------:R-:W-:Y:S01]  /*1670*/  UMOV UR8, UR11 ;  /* 0x0000000b00087c82 */ /* 0x000fe20008000000 */
[----:B------:R-:W-:Y:S02]  /*1680*/  UIADD3 UR25, UPT, UPT, -UR5, URZ, URZ ;  /* 0x000000ff05197290 */ /* 0x000fe4000fffe1ff */
[----:B------:R-:W-:-:S03]  /*1690*/  USHF.R.U32.HI UR8, URZ, UR9, UR8 ;  /* 0x00000009ff087299 */ /* 0x000fc60008011608 */
[----:B------:R-:W-:Y:S01]  /*16a0*/  @!UP0 UMOV UR7, UR13 ;  /* 0x0000000d00078c82 */ /* 0x000fe20008000000 */
[----:B------:R-:W-:Y:S02]  /*16b0*/  UIMAD UR26, UR14, UR10, UR26 ;  /* 0x0000000a0e1a72a4 */ /* 0x000fe4000f8e021a */
[----:B------:R-:W-:Y:S02]  /*16c0*/  USEL UR8, UR4, UR8, !UP2 ;  /* 0x0000000804087287 */ /* 0x000fe4000d000000 */
[----:B------:R-:W-:Y:S02]  /*16d0*/  @!UP0 USHF.R.U32.HI UR7, URZ, UR9, UR7 ;  /* 0x00000009ff078299 */ /* 0x000fe40008011607 */
[----:B------:R-:W-:Y:S02]  /*16e0*/  UIADD3 UR9, UPT, UPT, -UR8, URZ, URZ ;  /* 0x000000ff08097290 */ /* 0x000fe4000fffe1ff */
[----:B------:R-:W-:Y:S02]  /*16f0*/  @!UP0 USEL UR7, UR5, UR7, !UP2 ;  /* 0x0000000705078287 */ /* 0x000fe4000d000000 */
[----:B------:R-:W-:-:S02]  /*1700*/  UIMAD UR9, UR23, UR9, UR4 ;  /* 0x00000009170972a4 */ /* 0x000fc4000f8e0204 */
[----:B------:R-:W-:Y:S02]  /*1710*/  @!UP0 UIADD3 UR8, UPT, UPT, UR8, -UR7, URZ ;  /* 0x8000000708088290 */ /* 0x000fe4000fffe0ff */
[----:B------:R-:W-:Y:S02]  /*1720*/  @!UP0 UIMAD UR6, UR9, UR6, UR7 ;  /* 0x00000006090682a4 */ /* 0x000fe4000f8e0207 */
[----:B------:R-:W-:Y:S02]  /*1730*/  @!UP0 UIMAD UR4, UR8, UR23, UR5 ;  /* 0x00000017080482a4 */ /* 0x000fe4000f8e0205 */
[----:B------:R-:W-:Y:S02]  /*1740*/  UIMAD UR25, UR27, UR25, UR24 ;  /* 0x000000191b1972a4 */ /* 0x000fe4000f8e0218 */
[----:B------:R-:W-:Y:S01]  /*1750*/  UIMAD UR26, UR4, UR14, UR26 ;  /* 0x0000000e041a72a4 */ /* 0x000fe2000f8e021a */
[----:B------:R-:W-:Y:S02]  /*1760*/  @!UP0 UMOV UR5, UR6 ;  /* 0x0000000600058c82 */ /* 0x000fe40008000000 */
[----:B------:R-:W-:-:S12]  /*1770*/  UIMAD UR25, UR5, UR27, UR25 ;  /* 0x0000001b051972a4 */ /* 0x000fd8000f8e0219 */
.L_x_18:
[----:B------:R-:W-:-:S09]  /*1780*/  UISETP.NE.AND UP0, UPT, UR28, 0x1, UPT ;  /* 0x000000011c00788c */ /* 0x000fd2000bf05270 */
[----:B------:R-:W-:Y:S05]  /*1790*/  BRA.U UP0, `(.L_x_19) ;  /* 0x0000000100447547 */ /* 0x000fea000b800000 */
[----:B------:R-:W2:Y:S01]  /*17a0*/  LDCU.128 UR8, c[0x0][0xb10] ;  /* 0x00016200ff0877ac */ /* 0x000ea20008000c00 */
[----:B------:R-:W3:Y:S01]  /*17b0*/  LDCU UR12, c[0x0][0xb0c] ;  /* 0x00016180ff0c77ac */ /* 0x000ee20008000800 */
[----:B------:R-:W4:Y:S01]  /*17c0*/  LDCU UR13, c[0x0][0xb20] ;  /* 0x00016400ff0d77ac */ /* 0x000f220008000800 */
[----:B--2---:R-:W-:Y:S02]  /*17d0*/  UIMAD.WIDE.U32 UR6, UR25, UR8, URZ ;  /* 0x00000008190672a5 */ /* 0x004fe4000f8e00ff */
[----:B------:R-:W-:Y:S02]  /*17e0*/  UIMAD.WIDE.U32 UR4, UR26, UR11, URZ ;  /* 0x0000000b1a0472a5 */ /* 0x000fe4000f8e00ff */
[----:B---3--:R-:W-:Y:S02]  /*17f0*/  UISETP.NE.AND UP1, UPT, UR12, 0x1, UPT ;  /* 0x000000010c00788c */ /* 0x008fe4000bf25270 */
[----:B------:R-:W-:Y:S01]  /*1800*/  UISETP.NE.AND UP0, UPT, UR10, 0x1, UPT ;  /* 0x000000010a00788c */ /* 0x000fe2000bf05270 */
[----:B------:R-:W-:-:S02]  /*1810*/  UMOV UR6, UR7 ;  /* 0x0000000700067c82 */ /* 0x000fc40008000000 */
[----:B------:R-:W-:Y:S01]  /*1820*/  UMOV UR4, UR5 ;  /* 0x0000000500047c82 */ /* 0x000fe20008000000 */
[----:B------:R-:W-:Y:S02]  /*1830*/  USHF.R.U32.HI UR9, URZ, UR9, UR6 ;  /* 0x00000009ff097299 */ /* 0x000fe40008011606 */
[----:B----4-:R-:W-:Y:S02]  /*1840*/  USHF.R.U32.HI UR4, URZ, UR13, UR4 ;  /* 0x0000000dff047299 */ /* 0x010fe40008011604 */
[----:B------:R-:W-:Y:S02]  /*1850*/  USEL UR5, UR25, UR9, !UP1 ;  /* 0x0000000919057287 */ /* 0x000fe4000c800000 */
[----:B------:R-:W-:-:S04]  /*1860*/  USEL UR4, UR26, UR4, !UP0 ;  /* 0x000000041a047287 */ /* 0x000fc8000c000000 */
[----:B------:R-:W-:Y:S02]  /*1870*/  UIADD3 UR6, UPT, UPT, -UR4, UR5, URZ ;  /* 0x0000000504067290 */ /* 0x000fe4000fffe1ff */
[----:B------:R-:W-:Y:S02]  /*1880*/  UIADD3 UR4, UPT, UPT, UR4, -UR5, URZ ;  /* 0x8000000504047290 */ /* 0x000fe4000fffe0ff */
[----:B------:R-:W-:Y:S02]  /*1890*/  UIMAD UR26, UR6, UR10, UR26 ;  /* 0x0000000a061a72a4 */ /* 0x000fe4000f8e021a */
[----:B------:R-:W-:-:S12]  /*18a0*/  UIMAD UR25, UR4, UR12, UR25 ;  /* 0x0000000c041972a4 */ /* 0x000fd8000f8e0219 */
.L_x_19:
[----:B------:R-:W-:-:S09]  /*18b0*/  UISETP.EQ.U32.AND UP0, UPT, UR29, 0x1, UPT ;  /* 0x000000011d00788c */ /* 0x000fd2000bf02070 */
[----:B------:R-:W-:Y:S05]  /*18c0*/  BRA.U !UP0, `(.L_x_20) ;  /* 0x00000001080c7547 */ /* 0x000fea000b800000 */
[----:B------:R-:W-:Y:S01]  /*18d0*/  UCGABAR_WAIT ;  /* 0x0000000000007dc7 */ /* 0x000fe20008000000 */
[----:B------:R-:W-:Y:S01]  /*18e0*/  CCTL.IVALL ;  /* 0x00000000ff00798f */ /* 0x000fe20002000000 */
[----:B------:R-:W-:Y:S05]  /*18f0*/  BRA `(.L_x_21) ;  /* 0x0000000000047947 */ /* 0x000fea0003800000 */
.L_x_20:
[----:B------:R-:W-:Y:S06]  /*1900*/  BAR.SYNC.DEFER_BLOCKING 0x0 ;  /* 0x0000000000007b1d */ /* 0x000fec0000010000 */
.L_x_21:
[----:B------:R-:W-:Y:S05]  /*1910*/  BRA.U UP3, `(.L_x_22) ;  /* 0x0000001503b07547 */ /* 0x000fea000b800000 */
[----:B------:R-:W2:Y:S01]  /*1920*/  LDCU UR6, c[0x0][0x38c] ;  /* 0x00007180ff0677ac */ /* 0x000ea20008000800 */
[----:B------:R-:W-:Y:S01]  /*1930*/  PLOP3.LUT P2, PT, PT, PT, UP5, 0x80, 0x8 ;  /* 0x000000000008781c */ /* 0x000fe20003f4f058 */
[----:B------:R-:W-:Y:S01]  /*1940*/  IMAD.MOV.U32 R12, RZ, RZ, 0x1 ;  /* 0x00000001ff0c7424 */ /* 0x000fe200078e00ff */
[----:B------:R-:W-:Y:S01]  /*1950*/  ISETP.NE.AND P3, PT, R0, RZ, P4 ;  /* 0x000000ff0000720c */ /* 0x000fe20002765270 */
[----:B------:R-:W-:Y:S01]  /*1960*/  USHF.L.U32 UR7, UR24, 0x5, URZ ;  /* 0x0000000518077899 */ /* 0x000fe200080006ff */
[----:B------:R-:W-:Y:S01]  /*1970*/  PLOP3.LUT P2, PT, P2, PT, PT, 0x8, 0x80 ;  /* 0x000000000080781c */ /* 0x000fe2000174e170 */
[----:B------:R-:W-:Y:S01]  /*1980*/  USHF.L.U32 UR8, UR24, 0x7, URZ ;  /* 0x0000000718087899 */ /* 0x000fe200080006ff */
[----:B------:R-:W-:Y:S01]  /*1990*/  CS2R R10, SRZ ;  /* 0x00000000000a7805 */ /* 0x000fe2000001ff00 */
[----:B------:R-:W-:Y:S01]  /*19a0*/  UISETP.NE.AND UP1, UPT, UR22, URZ, UPT ;  /* 0x000000ff1600728c */ /* 0x000fe2000bf25270 */
[----:B------:R-:W-:Y:S01]  /*19b0*/  IMAD.MOV.U32 R9, RZ, RZ, RZ ;  /* 0x000000ffff097224 */ /* 0x000fe200078e00ff */
[----:B------:R-:W3:Y:S01]  /*19c0*/  LDCU UR50, c[0x0][0x370] ;  /* 0x00006e00ff3277ac */ /* 0x000ee20008000800 */
[----:B------:R-:W-:Y:S01]  /*19d0*/  IMAD.MOV.U32 R8, RZ, RZ, 0x1 ;  /* 0x00000001ff087424 */ /* 0x000fe200078e00ff */
[----:B------:R-:W4:Y:S01]  /*19e0*/  LDCU.64 UR46, c[0x0][0x348] ;  /* 0x00006900ff2e77ac */ /* 0x000f220008000a00 */
[----:B--2---:R-:W-:-:S02]  /*19f0*/  UIADD3 UR5, UPT, UPT, UR6, 0x7f, URZ ;  /* 0x0000007f06057890 */ /* 0x004fc4000fffe0ff */
[----:B------:R-:W-:Y:S02]  /*1a00*/  UIADD3 UR58, UPT, UPT, UR6, 0xfe, URZ ;  /* 0x000000fe063a7890 */ /* 0x000fe4000fffe0ff */
[----:B------:R-:W-:Y:S01]  /*1a10*/  USHF.R.S32.HI UR4, URZ, 0x1f, UR5 ;  /* 0x0000001fff047899 */ /* 0x000fe20008011405 */
[----:B------:R-:W2:Y:S03]  /*1a20*/  LDCU UR49, c[0x0][0x374] ;  /* 0x00006e80ff3177ac */ /* 0x000ea60008000800 */
[----:B------:R-:W-:Y:S02]  /*1a30*/  ULEA.HI UR4, UR4, UR5, URZ, 0x7 ;  /* 0x0000000504047291 */ /* 0x000fe4000f8f38ff */
[----:B------:R-:W-:Y:S02]  /*1a40*/  UIADD3 UR5, UPT, UPT, UR6, -0x1, URZ ;  /* 0xffffffff06057890 */ /* 0x000fe4000fffe0ff */
[----:B------:R-:W-:-:S02]  /*1a50*/  USHF.R.S32.HI UR52, URZ, 0x7, UR4 ;  /* 0x00000007ff347899 */ /* 0x000fc40008011404 */
[----:B------:R-:W-:Y:S02]  /*1a60*/  UISETP.GE.U32.AND UP2, UPT, UR5, -0xff, UPT ;  /* 0xffffff010500788c */ /* 0x000fe4000bf46070 */
[----:B------:R-:W-:Y:S02]  /*1a70*/  UISETP.LT.U32.AND UP0, UPT, UR52, 0x5, UPT ;  /* 0x000000053400788c */ /* 0x000fe4000bf01070 */
[----:B------:R-:W-:Y:S02]  /*1a80*/  ULOP3.LUT UR6, UR7, 0x20, URZ, 0xc0, !UPT ;  /* 0x0000002007067892 */ /* 0x000fe4000f8ec0ff */
[----:B------:R-:W-:Y:S02]  /*1a90*/  USEL UR51, UR52, 0x5, UP0 ;  /* 0x0000000534337887 */ /* 0x000fe40008000000 */
[----:B------:R-:W-:Y:S02]  /*1aa0*/  ULOP3.LUT UR5, UR8, 0x80, URZ, 0xc0, !UPT ;  /* 0x0000008008057892 */ /* 0x000fe4000f8ec0ff */
[----:B------:R-:W-:-:S02]  /*1ab0*/  UIADD3 UR4, UPT, UPT, UR51, -0x1, URZ ;  /* 0xffffffff33047890 */ /* 0x000fc4000fffe0ff */
[----:B------:R-:W-:Y:S02]  /*1ac0*/  @UP2 UIADD3 UR4, UPT, UPT, UR51, URZ, URZ ;  /* 0x000000ff33042290 */ /* 0x000fe4000fffe0ff */
[----:B------:R-:W-:Y:S02]  /*1ad0*/  USEL UR40, UR40, 0x2, UP1 ;  /* 0x0000000228287887 */ /* 0x000fe40008800000 */
[----:B------:R-:W-:Y:S02]  /*1ae0*/  ULEA UR57, UR57, UR6, 0x4 ;  /* 0x0000000639397291 */ /* 0x000fe4000f8e20ff */
[----:B------:R-:W-:Y:S02]  /*1af0*/  ULEA UR54, UR54, UR5, 0x6 ;  /* 0x0000000536367291 */ /* 0x000fe4000f8e30ff */
[----:B------:R-:W-:Y:S02]  /*1b00*/  UIADD3 UR56, UPT, UPT, UR52, -UR51, URZ ;  /* 0x8000003334387290 */ /* 0x000fe4000fffe0ff */
[----:B------:R-:W-:-:S02]  /*1b10*/  UIADD3 UR41, UPT, UPT, UR4, 0x1, URZ ;  /* 0x0000000104297890 */ /* 0x000fc4000fffe0ff */
[----:B------:R-:W-:Y:S01]  /*1b20*/  UIADD3 UR53, UPT, UPT, -UR4, URZ, URZ ;  /* 0x000000ff04357290 */ /* 0x000fe2000fffe1ff */
[----:B--234-:R-:W-:-:S11]  /*1b30*/  UMOV UR29, URZ ;  /* 0x000000ff001d7c82 */ /* 0x01cfd60008000000 */
.L_x_46:
[----:B------:R-:W-:Y:S01]  /*1b40*/  UISETP.NE.AND UP0, UPT, UR55, URZ, UPT ;  /* 0x000000ff3700728c */ /* 0x000fe2000bf05270 */
[----:B------:R-:W2:Y:S08]  /*1b50*/  S2UR UR55, SR_CgaCtaId ;  /* 0x00000000003779c3 */ /* 0x000eb00000008800 */
[----:B-1-3--:R-:W-:Y:S05]  /*1b60*/  BRA.U UP0, `(.L_x_23) ;  /* 0x0000000100347547 */ /* 0x00afea000b800000 */
[----:B------:R-:W3:Y:S01]  /*1b70*/  S2R R0, SR_CgaCtaId ;  /* 0x0000000000007919 */ /* 0x000ee20000008800 */
[----:B------:R-:W-:Y:S02]  /*1b80*/  MOV R3, 0x400 ;  /* 0x0000040000037802 */ /* 0x000fe40000000f00 */
[----:B------:R-:W-:Y:S02]  /*1b90*/  SHF.L.U32 R2, R8, 0x1f, RZ ;  /* 0x0000001f08027819 */ /* 0x000fe400000006ff */
[----:B---3--:R-:W-:-:S05]  /*1ba0*/  LEA R0, R0, R3, 0x18 ;  /* 0x0000000300007211 */ /* 0x008fca00078ec0ff */
[----:B------:R-:W-:-:S04]  /*1bb0*/  IMAD R3, R9, 0x8, R0 ;  /* 0x0000000809037824 */ /* 0x000fc800078e0200 */
[----:B------:R-:W3:Y:S02]  /*1bc0*/  SYNCS.PHASECHK.TRANS64.TRYWAIT P0, [R3+URZ+0x100], R2 ;  /* 0x00010002030075a7 */ /* 0x000ee400080011ff */
[----:B---3--:R-:W-:Y:S05]  /*1bd0*/  @!P0 BRA `(.L_x_24) ;  /* 0x0000006c001c8947 */ /* 0x008fea0003800000 */
.L_x_138:
[----:B------:R-:W-:Y:S01]  /*1be0*/  VIADD R9, R9, 0x1 ;  /* 0x0000000109097836 */ /* 0x000fe20000000000 */
[----:B------:R3:W-:Y:S04]  /*1bf0*/  SYNCS.ARRIVE.TRANS64.A1T0 RZ, [R3+URZ+0xf0], RZ ;  /* 0x0000f0ff03ff79a7 */ /* 0x0007e800081000ff */
[----:B------:R-:W-:-:S04]  /*1c00*/  ISETP.NE.AND P0, PT, R9, 0x2, PT ;  /* 0x000000020900780c */ /* 0x000fc80003f05270 */
[----:B------:R-:W-:Y:S02]  /*1c10*/  SEL R9, R9, RZ, P0 ;  /* 0x000000ff09097207 */ /* 0x000fe40000000000 */
[----:B---3--:R-:W-:-:S04]  /*1c20*/  SEL R3, RZ, 0x1, P0 ;  /* 0x00000001ff037807 */ /* 0x008fc80000000000 */
[----:B------:R-:W-:Y:S02]  /*1c30*/  LOP3.LUT R8, R8, R3, RZ, 0x3c, !PT ;  /* 0x0000000308087212 */ /* 0x000fe400078e3cff */
.L_x_23:
[----:B------:R-:W-:Y:S01]  /*1c40*/  UMOV UR21, 0x400 ;  /* 0x0000040000157882 */ /* 0x000fe20000000000 */
[----:B------:R-:W-:Y:S01]  /*1c50*/  SHF.L.U32 R0, R12, 0x1f, RZ ;  /* 0x0000001f0c007819 */ /* 0x000fe200000006ff */
[----:B--2---:R-:W-:Y:S02]  /*1c60*/  ULEA UR21, UR55, UR21, 0x18 ;  /* 0x0000001537157291 */ /* 0x004fe4000f8ec0ff */
[----:B------:R-:W-:Y:S02]  /*1c70*/  UISETP.GE.U32.AND UP0, UPT, UR58, 0xff, UPT ;  /* 0x000000ff3a00788c */ /* 0x000fe4000bf06070 */
[----:B------:R-:W-:Y:S02]  /*1c80*/  ULEA UR4, UR29, UR21, 0x3 ;  /* 0x000000151d047291 */ /* 0x000fe4000f8e18ff */
[----:B------:R-:W-:Y:S01]  /*1c90*/  ULEA UR19, UR26, UR57, 0x6 ;  /* 0x000000391a137291 */ /* 0x000fe2000f8e30ff */
[----:B------:R-:W-:-:S06]  /*1ca0*/  UMOV UR13, URZ ;  /* 0x000000ff000d7c82 */ /* 0x000fcc0008000000 */
[----:B------:R2:W3:Y:S01]  /*1cb0*/  SYNCS.PHASECHK.TRANS64.TRYWAIT P1, [UR4+0x28], R0 ;  /* 0x00002800ff0075a7 */ /* 0x0004e20008021104 */
[----:B------:R-:W-:-:S04]  /*1cc0*/  ULEA.HI UR4, UR25, UR25, URZ, 0x1 ;  /* 0x0000001919047291 */ /* 0x000fc8000f8f08ff */
[----:B------:R-:W-:-:S04]  /*1cd0*/  USHF.L.U32 UR4, UR4, 0x7, URZ ;  /* 0x0000000704047899 */ /* 0x000fc800080006ff */
[----:B------:R-:W-:-:S04]  /*1ce0*/  ULOP3.LUT UR35, UR4, 0xffffff00, URZ, 0xc0, !UPT ;  /* 0xffffff0004237892 */ /* 0x000fc8000f8ec0ff */
[----:B------:R-:W-:Y:S01]  /*1cf0*/  UIADD3 UR35, UPT, UPT, UR54, UR35, URZ ;  /* 0x0000002336237290 */ /* 0x000fe2000fffe0ff */
[----:B------:R-:W-:Y:S11]  /*1d00*/  BRA.U !UP0, `(.L_x_25) ;  /* 0x0000000508147547 */ /* 0x000ff6000b800000 */
[----:B------:R-:W-:Y:S01]  /*1d10*/  UMOV UR30, UR53 ;  /* 0x00000035001e7c82 */ /* 0x000fe20008000000 */
[----:B------:R-:W-:Y:S01]  /*1d20*/  UMOV UR5, UR29 ;  /* 0x0000001d00057c82 */ /* 0x000fe20008000000 */
[----:B------:R-:W-:-:S05]  /*1d30*/  UMOV UR26, 0x40 ;  /* 0x00000040001a7882 */ /* 0x000fca0000000000 */
.L_x_33:
[----:B------:R-:W-:Y:S01]  /*1d40*/  ULEA UR6, UR5, UR21, 0x3 ;  /* 0x0000001505067291 */ /* 0x000fe2000f8e18ff */
[----:B---3--:R-:W-:Y:S01]  /*1d50*/  @P4 MOV R2, 0x14000 ;  /* 0x0001400000024802 */ /* 0x008fe20000000f00 */
[----:B-123--:R-:W-:Y:S10]  /*1d60*/  @P1 BRA `(.L_x_26) ;  /* 0x00000000000c1947 */ /* 0x00eff40003800000 */
[----:B------:R-:W-:-:S04]  /*1d70*/  SHF.L.U32 R3, R12, 0x1f, RZ ;  /* 0x0000001f0c037819 */ /* 0x000fc800000006ff */
[----:B------:R-:W3:Y:S02]  /*1d80*/  SYNCS.PHASECHK.TRANS64.TRYWAIT P0, [UR6+0x28], R3 ;  /* 0x00002803ff0075a7 */ /* 0x000ee40008001106 */
[----:B---3--:R-:W-:Y:S05]  /*1d90*/  @!P0 BRA `(.L_x_27) ;  /* 0x0000006800c08947 */ /* 0x008fea0003800000 */
.L_x_26:
[----:B------:R3:W-:Y:S01]  /*1da0*/  @P4 SYNCS.ARRIVE.TRANS64 RZ, [UR6], R2 ;  /* 0x00000002ffff49a7 */ /* 0x0007e20008000006 */
[----:B------:R-:W-:Y:S02]  /*1db0*/  ULOP3.LUT UR4, UR40, 0x2, URZ, 0xfc, !UPT ;  /* 0x0000000228047892 */ /* 0x000fe4000f8efcff */
[----:B------:R-:W-:Y:S02]  /*1dc0*/  UIADD3 UR30, UPT, UPT, UR30, 0x1, URZ ;  /* 0x000000011e1e7890 */ /* 0x000fe4000fffe0ff */
[----:B------:R-:W-:Y:S02]  /*1dd0*/  UISETP.NE.AND UP0, UPT, UR4, 0x2, UPT ;  /* 0x000000020400788c */ /* 0x000fe4000bf05270 */
[----:B------:R-:W-:-:S07]  /*1de0*/  UISETP.NE.AND UP2, UPT, UR30, 0x1, UPT ;  /* 0x000000011e00788c */ /* 0x000fce000bf45270 */
[----:B------:R-:W-:Y:S05]  /*1df0*/  BRA.U UP0, `(.L_x_28) ;  /* 0x0000000100047547 */ /* 0x000fea000b800000 */
[----:B-1----:R-:W-:Y:S05]  /*1e00*/  BPT.TRAP 0x1 ;  /* 0x000000040000795c */ /* 0x002fea0000300000 */
.L_x_28:
[----:B------:R-:W-:Y:S04]  /*1e10*/  BSSY.RECONVERGENT B0, `(.L_x_29) ;  /* 0x0000003000007945 */ /* 0x000fe80003800200 */
[----:B------:R-:W-:Y:S05]  /*1e20*/  @!P3 BRA `(.L_x_30) ;  /* 0x000000000004b947 */ /* 0x000fea0003800000 */
[----:B-1----:R-:W-:Y:S05]  /*1e30*/  BPT.TRAP 0x1 ;  /* 0x000000040000795c */ /* 0x002fea0000300000 */
.L_x_30:
[----:B-1----:R-:W-:Y:S05]  /*1e40*/  BSYNC.RECONVERGENT B0 ;  /* 0x0000000000007941 */ /* 0x002fea0003800200 */
.L_x_29:
[----:B------:R-:W-:Y:S01]  /*1e50*/  UIADD3 UR4, UPT, UPT, UR5, 0x1, URZ ;  /* 0x0000000105047890 */ /* 0x000fe2000fffe0ff */
[----:B------:R-:W-:Y:S01]  /*1e60*/  BSSY.RECONVERGENT B0, `(.L_x_31) ;  /* 0x000002b000007945 */ /* 0x000fe20003800200 */
[----:B------:R-:W-:Y:S02]  /*1e70*/  ELECT P0, URZ, PT ;  /* 0x0000000000ff782f */ /* 0x000fe40003800000 */
[----:B------:R-:W-:-:S04]  /*1e80*/  UISETP.NE.AND UP0, UPT, UR4, 0x5, UPT ;  /* 0x000000050400788c */ /* 0x000fc8000bf05270 */
[----:B------:R-:W-:Y:S02]  /*1e90*/  USEL UR7, URZ, 0x1, UP0 ;  /* 0x00000001ff077887 */ /* 0x000fe40008000000 */
[----:B------:R-:W-:-:S04]  /*1ea0*/  USEL UR29, UR4, URZ, UP0 ;  /* 0x000000ff041d7287 */ /* 0x000fc80008000000 */
[----:B------:R-:W-:Y:S01]  /*1eb0*/  ULEA UR4, UR29, UR21, 0x3 ;  /* 0x000000151d047291 */ /* 0x000fe2000f8e18ff */
[----:B------:R-:W-:-:S04]  /*1ec0*/  LOP3.LUT R12, R12, UR7, RZ, 0x3c, !PT ;  /* 0x000000070c0c7c12 */ /* 0x000fc8000f8e3cff */
[----:B--2---:R-:W-:-:S04]  /*1ed0*/  SHF.L.U32 R0, R12, 0x1f, RZ ;  /* 0x0000001f0c007819 */ /* 0x004fc800000006ff */
[----:B------:R1:W2:Y:S01]  /*1ee0*/  SYNCS.PHASECHK.TRANS64.TRYWAIT P1, [UR4+0x28], R0 ;  /* 0x00002800ff0075a7 */ /* 0x0002a20008021104 */
[----:B------:R-:W-:Y:S05]  /*1ef0*/  @!P0 BRA `(.L_x_32) ;  /* 0x0000000000848947 */ /* 0x000fea0003800000 */
[----:B------:R-:W-:Y:S02]  /*1f00*/  ULEA UR24, UR5, UR39, 0xe ;  /* 0x0000002705187291 */ /* 0x000fe4000f8e70ff */
[----:B------:R-:W-:Y:S02]  /*1f10*/  ULEA UR8, UR5, UR38, 0xc ;  /* 0x0000002605087291 */ /* 0x000fe4000f8e60ff */
[----:B------:R-:W-:Y:S02]  /*1f20*/  UIADD3 UR22, UP1, UPT, UR46, 0x80, URZ ;  /* 0x000000802e167890 */ /* 0x000fe4000ff3e0ff */
[----:B------:R-:W-:Y:S02]  /*1f30*/  ULEA UR24, UR24, UR21, 0x1 ;  /* 0x0000001518187291 */ /* 0x000fe4000f8e08ff */
[----:B------:R-:W-:Y:S02]  /*1f40*/  UIADD3 UR14, UP0, UPT, UR46, 0x180, URZ ;  /* 0x000001802e0e7890 */ /* 0x000fe4000ff1e0ff */
[----:B------:R-:W-:-:S02]  /*1f50*/  ULEA UR8, UR8, UR21, 0x1 ;  /* 0x0000001508087291 */ /* 0x000fc4000f8e08ff */
[----:B------:R-:W-:Y:S02]  /*1f60*/  UIADD3 UR34, UPT, UPT, UR26, -0x40, URZ ;  /* 0xffffffc01a227890 */ /* 0x000fe4000fffe0ff */
[----:B------:R-:W-:Y:S02]  /*1f70*/  ULOP3.LUT UR33, UR6, 0xfefffff8, URZ, 0xc0, !UPT ;  /* 0xfefffff806217892 */ /* 0x000fe4000f8ec0ff */
[----:B------:R-:W-:Y:S02]  /*1f80*/  UIADD3.X UR23, UPT, UPT, URZ, UR47, URZ, UP1, !UPT ;  /* 0x0000002fff177290 */ /* 0x000fe40008ffe4ff */
[----:B------:R-:W-:Y:S02]  /*1f90*/  UIADD3 UR32, UPT, UPT, UR24, 0x6400, URZ ;  /* 0x0000640018207890 */ /* 0x000fe4000fffe0ff */
[----:B------:R-:W-:Y:S02]  /*1fa0*/  UPRMT UR7, URZ, 0x5410, UR37 ;  /* 0x00005410ff077896 */ /* 0x000fe40008000025 */
[----:B------:R-:W-:-:S02]  /*1fb0*/  UIADD3 UR24, UPT, UPT, UR24, 0xa400, URZ ;  /* 0x0000a40018187890 */ /* 0x000fc4000fffe0ff */
[----:B------:R-:W-:Y:S02]  /*1fc0*/  UIADD3.X UR15, UPT, UPT, URZ, UR47, URZ, UP0, !UPT ;  /* 0x0000002fff0f7290 */ /* 0x000fe400087fe4ff */
[----:B------:R-:W-:Y:S02]  /*1fd0*/  UIADD3 UR16, UPT, UPT, UR8, 0x2e400, URZ ;  /* 0x0002e40008107890 */ /* 0x000fe4000fffe0ff */
[----:B------:R-:W-:Y:S02]  /*1fe0*/  UPRMT UR4, URZ, 0x5410, UR31 ;  /* 0x00005410ff047896 */ /* 0x000fe4000800001f */
[----:B------:R-:W-:Y:S01]  /*1ff0*/  UIADD3 UR8, UPT, UPT, UR8, 0x2f400, URZ ;  /* 0x0002f40008087890 */ /* 0x000fe2000fffe0ff */
[----:B------:R-:W-:Y:S01]  /*2000*/  UMOV UR44, 0x0 ;  /* 0x00000000002c7882 */ /* 0x000fe20000000000 */
[----:B------:R-:W-:Y:S01]  /*2010*/  UMOV UR45, 0x10000000 ;  /* 0x10000000002d7882 */ /* 0x000fe20000000000 */
[----:B------:R-:W-:Y:S01]  /*2020*/  UMOV UR27, UR35 ;  /* 0x00000023001b7c82 */ /* 0x000fe20008000000 */
[----:B------:R-:W-:Y:S01]  /*2030*/  UMOV UR28, UR36 ;  /* 0x00000024001c7c82 */ /* 0x000fe20008000000 */
[----:B------:R-:W-:Y:S01]  /*2040*/  UMOV UR25, UR33 ;  /* 0x0000002100197c82 */ /* 0x000fe20008000000 */
[----:B------:R-:W-:Y:S01]  /*2050*/  UMOV UR20, UR36 ;  /* 0x0000002400147c82 */ /* 0x000fe20008000000 */
[----:B------:R-:W-:Y:S01]  /*2060*/  UMOV UR17, UR33 ;  /* 0x0000002100117c82 */ /* 0x000fe20008000000 */
[----:B------:R-:W-:Y:S01]  /*2070*/  UMOV UR18, UR34 ;  /* 0x0000002200127c82 */ /* 0x000fe20008000000 */
[----:B------:R4:W-:Y:S01]  /*2080*/  UTMALDG.3D.MULTICAST.2CTA [UR32], [UR22], UR7, desc[UR44] ;  /* 0x00002c20160073b4 */ /* 0x0009e20008211807 */
[----:B------:R-:W-:Y:S01]  /*2090*/  UMOV UR10, UR26 ;  /* 0x0000001a000a7c82 */ /* 0x000fe20008000000 */
[----:B------:R-:W-:Y:S01]  /*20a0*/  UMOV UR11, UR19 ;  /* 0x00000013000b7c82 */ /* 0x000fe20008000000 */
[----:B------:R-:W-:Y:S01]  /*20b0*/  UMOV UR12, UR36 ;  /* 0x00000024000c7c82 */ /* 0x000fe20008000000 */
[----:B------:R-:W-:Y:S01]  /*20c0*/  UMOV UR9, UR33 ;  /* 0x0000002100097c82 */ /* 0x000fe20008000000 */
[----:B------:R4:W-:Y:S01]  /*20d0*/  UTMALDG.3D.MULTICAST.2CTA [UR24], [UR22], UR7, desc[UR44] ;  /* 0x00002c18160073b4 */ /* 0x0009e20008211807 */
[----:B------:R4:W-:Y:S01]  /*20e0*/  UTMALDG.3D.MULTICAST.2CTA [UR16], [UR14], UR4, desc[UR44] ;  /* 0x00002c100e0073b4 */ /* 0x0009e20008211804 */
[----:B------:R4:W-:Y:S02]  /*20f0*/  UTMALDG.3D.MULTICAST.2CTA [UR8], [UR14], UR4, desc[UR44] ;  /* 0x00002c080e0073b4 */ /* 0x0009e40008211804 */
[----:B----4-:R-:W-:Y:S01]  /*2100*/  NOP ;  /* 0x0000000000007918 */ /* 0x010fe20000000000 */
.L_x_32:
[----:B------:R-:W-:Y:S05]  /*2110*/  BSYNC.RECONVERGENT B0 ;  /* 0x0000000000007941 */ /* 0x000fea0003800200 */
.L_x_31:
[----:B------:R-:W-:Y:S01]  /*2120*/  UIADD3 UR26, UPT, UPT, UR26, 0x80, URZ ;  /* 0x000000801a1a7890 */ /* 0x000fe2000fffe0ff */
[----:B------:R-:W-:Y:S01]  /*2130*/  UMOV UR5, UR29 ;  /* 0x0000001d00057c82 */ /* 0x000fe20008000000 */
[----:B------:R-:W-:Y:S01]  /*2140*/  UMOV UR13, UR41 ;  /* 0x00000029000d7c82 */ /* 0x000fe20008000000 */
[----:B------:R-:W-:Y:S09]  /*2150*/  BRA.U UP2, `(.L_x_33) ;  /* 0xfffffff902f87547 */ /* 0x000ff2000b83ffff */
.L_x_25:
[----:B------:R-:W-:Y:S01]  /*2160*/  ULEA UR4, UR29, UR21, 0x3 ;  /* 0x000000151d047291 */ /* 0x000fe2000f8e18ff */
[----:B-12---:R-:W-:Y:S01]  /*2170*/  SHF.L.U32 R0, R12, 0x1f, RZ ;  /* 0x0000001f0c007819 */ /* 0x006fe200000006ff */
[----:B------:R-:W-:Y:S01]  /*2180*/  @!P2 SYNCS.ARRIVE.TRANS64.A1T0 RZ, [UR21+0x88], RZ ;  /* 0x000088ffffffa9a7 */ /* 0x000fe20008100015 */
[----:B------:R-:W-:-:S06]  /*2190*/  UISETP.GT.AND UP0, UPT, UR52, UR51, UPT ;  /* 0x000000333400728c */ /* 0x000fcc000bf04270 */
[----:B---3--:R1:W2:Y:S03]  /*21a0*/  SYNCS.PHASECHK.TRANS64.TRYWAIT P1, [UR4+0x28], R0 ;  /* 0x00002800ff0075a7 */ /* 0x0082a60008021104 */
[----:B------:R-:W-:Y:S05]  /*21b0*/  BRA.U !UP0, `(.L_x_34) ;  /* 0x00000005080c7547 */ /* 0x000fea000b800000 */
[----:B------:R-:W-:Y:S01]  /*21c0*/  UIADD3 UR23, UPT, UPT, UR56, UR13, URZ ;  /* 0x0000000d38177290 */ /* 0x000fe2000fffe0ff */
[----:B------:R-:W-:-:S11]  /*21d0*/  UMOV UR6, UR29 ;  /* 0x0000001d00067c82 */ /* 0x000fd60008000000 */
.L_x_42:
[----:B------:R-:W-:Y:S01]  /*21e0*/  ULEA UR7, UR6, UR21, 0x3 ;  /* 0x0000001506077291 */ /* 0x000fe2000f8e18ff */
[----:B--2---:R-:W-:Y:S01]  /*21f0*/  @P4 MOV R2, 0x14000 ;  /* 0x0001400000024802 */ /* 0x004fe20000000f00 */
[----:B--23--:R-:W-:Y:S10]  /*2200*/  @P1 BRA `(.L_x_35) ;  /* 0x00000000000c1947 */ /* 0x00cff40003800000 */
[----:B------:R-:W-:-:S04]  /*2210*/  SHF.L.U32 R3, R12, 0x1f, RZ ;  /* 0x0000001f0c037819 */ /* 0x000fc800000006ff */
[----:B------:R-:W2:Y:S02]  /*2220*/  SYNCS.PHASECHK.TRANS64.TRYWAIT P0, [UR7+0x28], R3 ;  /* 0x00002803ff0075a7 */ /* 0x000ea40008001107 */
[----:B--2---:R-:W-:Y:S05]  /*2230*/  @!P0 BRA `(.L_x_36) ;  /* 0x0000006400b08947 */ /* 0x004fea0003800000 */
.L_x_35:
[----:B------:R2:W-:Y:S01]  /*2240*/  @P4 SYNCS.ARRIVE.TRANS64 RZ, [UR7], R2 ;  /* 0x00000002ffff49a7 */ /* 0x0005e20008000007 */
[----:B------:R-:W-:-:S04]  /*2250*/  ULOP3.LUT UR4, UR40, 0x2, URZ, 0xfc, !UPT ;  /* 0x0000000228047892 */ /* 0x000fc8000f8efcff */
[----:B------:R-:W-:-:S09]  /*2260*/  UISETP.NE.AND UP0, UPT, UR4, 0x2, UPT ;  /* 0x000000020400788c */ /* 0x000fd2000bf05270 */
[----:B------:R-:W-:Y:S05]  /*2270*/  BRA.U UP0, `(.L_x_37) ;  /* 0x0000000100047547 */ /* 0x000fea000b800000 */
[----:B------:R-:W-:Y:S05]  /*2280*/  BPT.TRAP 0x1 ;  /* 0x000000040000795c */ /* 0x000fea0000300000 */
.L_x_37:
[----:B------:R-:W-:Y:S04]  /*2290*/  BSSY.RECONVERGENT B0, `(.L_x_38) ;  /* 0x0000003000007945 */ /* 0x000fe80003800200 */
[----:B------:R-:W-:Y:S05]  /*22a0*/  @!P3 BRA `(.L_x_39) ;  /* 0x000000000004b947 */ /* 0x000fea0003800000 */
[----:B------:R-:W-:Y:S05]  /*22b0*/  BPT.TRAP 0x1 ;  /* 0x000000040000795c */ /* 0x000fea0000300000 */
.L_x_39:
[----:B------:R-:W-:Y:S05]  /*22c0*/  BSYNC.RECONVERGENT B0 ;  /* 0x0000000000007941 */ /* 0x000fea0003800200 */
.L_x_38:
        /* <DEDUP_REMOVED lines=8> */
[----:B-1----:R-:W-:-:S04]  /*2350*/  SHF.L.U32 R0, R12, 0x1f, RZ ;  /* 0x0000001f0c007819 */ /* 0x002fc800000006ff */
[----:B------:R1:W3:Y:S01]  /*2360*/  SYNCS.PHASECHK.TRANS64.TRYWAIT P1, [UR4+0x28], R0 ;  /* 0x00002800ff0075a7 */ /* 0x0002e20008021104 */
[----:B------:R-:W-:Y:S05]  /*2370*/  @!P0 BRA `(.L_x_41) ;  /* 0x0000000000888947 */ /* 0x000fea0003800000 */
[----:B------:R-:W-:Y:S02]  /*2380*/  ULEA UR24, UR6, UR39, 0xe ;  /* 0x0000002706187291 */ /* 0x000fe4000f8e70ff */
[----:B------:R-:W-:Y:S02]  /*2390*/  ULEA UR8, UR6, UR38, 0xc ;  /* 0x0000002606087291 */ /* 0x000fe4000f8e60ff */
[----:B------:R-:W-:Y:S02]  /*23a0*/  UIADD3 UR4, UP1, UPT, UR46, 0x80, URZ ;  /* 0x000000802e047890 */ /* 0x000fe4000ff3e0ff */
[----:B------:R-:W-:Y:S02]  /*23b0*/  ULEA UR24, UR24, UR21, 0x1 ;  /* 0x0000001518187291 */ /* 0x000fe4000f8e08ff */
[----:B------:R-:W-:Y:S02]  /*23c0*/  USHF.L.U32 UR34, UR13, 0x7, URZ ;  /* 0x000000070d227899 */ /* 0x000fe400080006ff */
[----:B------:R-:W-:-:S02]  /*23d0*/  UIADD3 UR14, UP0, UPT, UR46, 0x180, URZ ;  /* 0x000001802e0e7890 */ /* 0x000fc4000ff1e0ff */
[----:B------:R-:W-:Y:S02]  /*23e0*/  ULEA UR8, UR8, UR21, 0x1 ;  /* 0x0000001508087291 */ /* 0x000fe4000f8e08ff */
[----:B------:R-:W-:Y:S02]  /*23f0*/  ULOP3.LUT UR33, UR7, 0xfefffff8, URZ, 0xc0, !UPT ;  /* 0xfefffff807217892 */ /* 0x000fe4000f8ec0ff */
[----:B------:R-:W-:Y:S02]  /*2400*/  UIADD3.X UR5, UPT, UPT, URZ, UR47, URZ, UP1, !UPT ;  /* 0x0000002fff057290 */ /* 0x000fe40008ffe4ff */
[----:B------:R-:W-:Y:S02]  /*2410*/  UIADD3 UR32, UPT, UPT, UR24, 0x6400, URZ ;  /* 0x0000640018207890 */ /* 0x000fe4000fffe0ff */
[----:B------:R-:W-:Y:S02]  /*2420*/  UPRMT UR10, URZ, 0x5410, UR37 ;  /* 0x00005410ff0a7896 */ /* 0x000fe40008000025 */
[----:B------:R-:W-:-:S02]  /*2430*/  UIADD3 UR26, UPT, UPT, UR34, 0x40, URZ ;  /* 0x00000040221a7890 */ /* 0x000fc4000fffe0ff */
[----:B------:R-:W-:Y:S02]  /*2440*/  UIADD3 UR24, UPT, UPT, UR24, 0xa400, URZ ;  /* 0x0000a40018187890 */ /* 0x000fe4000fffe0ff */
        /* <DEDUP_REMOVED lines=9> */
[----:B------:R-:W-:Y:S01]  /*24e0*/  UTMALDG.3D.MULTICAST.2CTA [UR32], [UR4], UR10, desc[UR44] ;  /* 0x00002c20040073b4 */ /* 0x000fe2000821180a */
[----:B------:R-:W-:Y:S01]  /*24f0*/  UMOV UR20, UR36 ;  /* 0x0000002400147c82 */ /* 0x000fe20008000000 */
[----:B------:R-:W-:Y:S01]  /*2500*/  UMOV UR17, UR33 ;  /* 0x0000002100117c82 */ /* 0x000fe20008000000 */
[----:B------:R-:W-:Y:S01]  /*2510*/  UMOV UR18, UR34 ;  /* 0x0000002200127c82 */ /* 0x000fe20008000000 */
[----:B------:R-:W-:Y:S01]  /*2520*/  UMOV UR11, UR19 ;  /* 0x00000013000b7c82 */ /* 0x000fe20008000000 */
[----:B------:R-:W-:Y:S01]  /*2530*/  UMOV UR12, UR36 ;  /* 0x00000024000c7c82 */ /* 0x000fe20008000000 */
[----:B------:R-:W-:Y:S01]  /*2540*/  UMOV UR9, UR33 ;  /* 0x0000002100097c82 */ /* 0x000fe20008000000 */
[----:B------:R4:W-:Y:S01]  /*2550*/  UTMALDG.3D.MULTICAST.2CTA [UR24], [UR4], UR10, desc[UR44] ;  /* 0x00002c18040073b4 */ /* 0x0009e2000821180a */
[----:B------:R1:W-:Y:S01]  /*2560*/  UTMALDG.3D.MULTICAST.2CTA [UR16], [UR14], UR22, desc[UR44] ;  /* 0x00002c100e0073b4 */ /* 0x0003e20008211816 */
[----:B----4-:R-:W-:-:S02]  /*2570*/  UMOV UR10, UR26 ;  /* 0x0000001a000a7c82 */ /* 0x010fc40008000000 */
[----:B------:R1:W-:Y:S02]  /*2580*/  UTMALDG.3D.MULTICAST.2CTA [UR8], [UR14], UR22, desc[UR44] ;  /* 0x00002c080e0073b4 */ /* 0x0003e40008211816 */
[----:B-1----:R-:W-:Y:S01]  /*2590*/  NOP ;  /* 0x0000000000007918 */ /* 0x002fe20000000000 */
.L_x_41:
[----:B------:R-:W-:Y:S05]  /*25a0*/  BSYNC.RECONVERGENT B0 ;  /* 0x0000000000007941 */ /* 0x000fea0003800200 */
.L_x_40:
[----:B------:R-:W-:Y:S01]  /*25b0*/  UIADD3 UR13, UPT, UPT, UR13, 0x1, URZ ;  /* 0x000000010d0d7890 */ /* 0x000fe2000fffe0ff */
[----:B------:R-:W-:-:S03]  /*25c0*/  UMOV UR6, UR29 ;  /* 0x0000001d00067c82 */ /* 0x000fc60008000000 */
[----:B------:R-:W-:-:S09]  /*25d0*/  UISETP.NE.AND UP0, UPT, UR13, UR23, UPT ;  /* 0x000000170d00728c */ /* 0x000fd2000bf05270 */
[----:B------:R-:W-:Y:S05]  /*25e0*/  BRA.U UP0, `(.L_x_42) ;  /* 0xfffffff900fc7547 */ /* 0x000fea000b83ffff */
.L_x_34:
[C---:B------:R-:W-:Y:S01]  /*25f0*/  LEA R3, R11.reuse, UR21, 0x3 ;  /* 0x000000150b037c11 */ /* 0x040fe2000f8e18ff */
[----:B------:R-:W-:Y:S01]  /*2600*/  NOP ;  /* 0x0000000000007918 */ /* 0x000fe20000000000 */
[----:B-1----:R-:W-:Y:S02]  /*2610*/  SHF.L.U32 R0, R10, 0x1f, RZ ;  /* 0x0000001f0a007819 */ /* 0x002fe400000006ff */
[----:B------:R-:W-:Y:S02]  /*2620*/  LEA R5, R11, UR21, 0x4 ;  /* 0x000000150b057c11 */ /* 0x000fe4000f8e20ff */
[----:B------:R-:W1:Y:S02]  /*2630*/  SYNCS.PHASECHK.TRANS64.TRYWAIT P0, [R3+URZ+0x90], R0 ;  /* 0x00009000030075a7 */ /* 0x000e6400080011ff */
[----:B-1----:R-:W-:Y:S05]  /*2640*/  @!P0 BRA `(.L_x_43) ;  /* 0x0000006000c48947 */ /* 0x002fea0003800000 */
.L_x_141:
[----:B------:R-:W4:Y:S01]  /*2650*/  LDS.128 R4, [R5+0x120] ;  /* 0x0001200005047984 */ /* 0x000f220000000c00 */
[----:B------:R-:W-:Y:S01]  /*2660*/  UISETP.GE.AND UP0, UPT, UR42, 0x1, UPT ;  /* 0x000000012a00788c */ /* 0x000fe2000bf06270 */
[----:B------:R-:W-:Y:S01]  /*2670*/  @!PT LDS RZ, [RZ] ;  /* 0x00000000fffff984 */ /* 0x000fe20000000800 */
[----:B------:R-:W-:Y:S01]  /*2680*/  @!PT LDS RZ, [RZ] ;  /* 0x00000000fffff984 */ /* 0x000fe20000000800 */
[----:B------:R-:W-:Y:S01]  /*2690*/  @!PT LDS RZ, [RZ] ;  /* 0x00000000fffff984 */ /* 0x000fe20000000800 */
[----:B------:R-:W-:Y:S01]  /*26a0*/  @!PT LDS RZ, [RZ] ;  /* 0x00000000fffff984 */ /* 0x000fe20000000800 */
[----:B------:R1:W-:Y:S06]  /*26b0*/  MEMBAR.ALL.CTA ;  /* 0x0000000000007992 */ /* 0x0003ec0000008000 */
[----:B-1----:R-:W1:Y:S01]  /*26c0*/  FENCE.VIEW.ASYNC.S ;  /* 0x00000000000073c6 */ /* 0x002e620000000000 */
[----:B----4-:R-:W-:-:S13]  /*26d0*/  LOP3.LUT P0, RZ, R6, 0x1, RZ, 0xc0, !PT ;  /* 0x0000000106ff7812 */ /* 0x010fda000780c0ff */
[----:B-1----:R-:W-:Y:S01]  /*26e0*/  VOTEU.ANY UP1, P0 ;  /* 0x0000000000ff7886 */ /* 0x002fe20000020100 */
[----:B------:R-:W-:-:S13]  /*26f0*/  PLOP3.LUT P0, PT, PT, PT, UP1, 0x80, 0x8 ;  /* 0x000000000008781c */ /* 0x000fda0003f0f018 */
[----:B------:R-:W-:Y:S02]  /*2700*/  @P0 LOP3.LUT R0, R5, 0xffff, RZ, 0xc0, !PT ;  /* 0x0000ffff05000812 */ /* 0x000fe400078ec0ff */
[----:B--2---:R-:W-:Y:S02]  /*2710*/  @P0 MOV R2, R4 ;  /* 0x0000000400020202 */ /* 0x004fe40000000f00 */
[----:B------:R-:W-:Y:S01]  /*2720*/  @P0 R2UR UR5, R0 ;  /* 0x00000000000502ca */ /* 0x000fe200000e0000 */
[----:B------:R-:W-:Y:S01]  /*2730*/  VIADD R0, R3, 0xa0 ;  /* 0x000000a003007836 */ /* 0x000fe20000000000 */
[----:B------:R-:W-:Y:S02]  /*2740*/  @P0 SHF.R.U32.HI R4, RZ, 0x10, R5 ;  /* 0x00000010ff040819 */ /* 0x000fe40000011605 */
[----:B------:R-:W-:Y:S02]  /*2750*/  @P0 R2UR UR6, R2 ;  /* 0x00000000020602ca */ /* 0x000fe400000e0000 */
[----:B------:R-:W-:-:S02]  /*2760*/  PRMT R0, RZ, 0x654, R0 ;  /* 0x00000654ff007816 */ /* 0x000fc40000000000 */
[----:B------:R-:W-:Y:S02]  /*2770*/  @P0 R2UR UR4, R4 ;  /* 0x00000000040402ca */ /* 0x000fe400000e0000 */
[----:B------:R1:W-:Y:S03]  /*2780*/  SYNCS.ARRIVE.TRANS64.RED.A1T0 RZ, [R0+URZ], RZ ;  /* 0x000000ff00ff79a7 */ /* 0x0003e600081004ff */
[----:B------:R-:W-:-:S04]  /*2790*/  @UP1 UMOV UR43, UR5 ;  /* 0x00000005002b1c82 */ /* 0x000fc80008000000 */
[----:B------:R-:W-:-:S04]  /*27a0*/  @UP1 UMOV UR48, UR6 ;  /* 0x0000000600301c82 */ /* 0x000fc80008000000 */
[----:B------:R-:W-:Y:S01]  /*27b0*/  @UP1 UMOV UR36, UR4 ;  /* 0x0000000400241c82 */ /* 0x000fe20008000000 */
[----:B------:R-:W-:Y:S05]  /*27c0*/  BRA.U !UP0, `(.L_x_44) ;  /* 0x0000000108d47547 */ /* 0x000fea000b800000 */
[----:B------:R-:W2:Y:S01]  /*27d0*/  LDCU.128 UR12, c[0x0][0xb10] ;  /* 0x00016200ff0c77ac */ /* 0x000ea20008000c00 */
[----:B------:R-:W4:Y:S01]  /*27e0*/  LDCU UR22, c[0x0][0xb20] ;  /* 0x00016400ff1677ac */ /* 0x000f220008000800 */
[----:B------:R-:W3:Y:S01]  /*27f0*/  LDCU UR20, c[0x0][0xb0c] ;  /* 0x00016180ff1477ac */ /* 0x000ee20008000800 */
[----:B------:R-:W1:Y:S01]  /*2800*/  LDCU.64 UR8, c[0x0][0xb28] ;  /* 0x00016500ff0877ac */ /* 0x000e620008000a00 */
[----:B------:R-:W-:Y:S02]  /*2810*/  UISETP.NE.AND UP3, UPT, UR42, 0x1, UPT ;  /* 0x000000012a00788c */ /* 0x000fe4000bf65270 */
[----:B--2---:R-:W-:Y:S02]  /*2820*/  UIMAD.WIDE.U32 UR6, UR49, UR15, URZ ;  /* 0x0000000f310672a5 */ /* 0x004fe4000f8e00ff */
[----:B------:R-:W-:Y:S02]  /*2830*/  UIMAD.WIDE.U32 UR4, UR50, UR12, URZ ;  /* 0x0000000c320472a5 */ /* 0x000fe4000f8e00ff */
[----:B------:R-:W-:-:S02]  /*2840*/  UISETP.NE.AND UP0, UPT, UR14, 0x1, UPT ;  /* 0x000000010e00788c */ /* 0x000fc4000bf05270 */
[----:B------:R-:W-:Y:S01]  /*2850*/  UIMAD.WIDE.U32 UR18, UR43, UR15, URZ ;  /* 0x0000000f2b1272a5 */ /* 0x000fe2000f8e00ff */
[----:B------:R-:W-:Y:S02]  /*2860*/  UMOV UR6, UR7 ;  /* 0x0000000700067c82 */ /* 0x000fe40008000000 */
[----:B------:R-:W-:Y:S01]  /*2870*/  UMOV UR4, UR5 ;  /* 0x0000000500047c82 */ /* 0x000fe20008000000 */
[----:B----4-:R-:W-:Y:S02]  /*2880*/  USHF.R.U32.HI UR6, URZ, UR22, UR6 ;  /* 0x00000016ff067299 */ /* 0x010fe40008011606 */
[----:B---3--:R-:W-:Y:S02]  /*2890*/  UISETP.NE.AND UP2, UPT, UR20, 0x1, UPT ;  /* 0x000000011400788c */ /* 0x008fe4000bf45270 */
[----:B------:R-:W-:Y:S02]  /*28a0*/  USHF.R.U32.HI UR4, URZ, UR13, UR4 ;  /* 0x0000000dff047299 */ /* 0x000fe40008011604 */
[----:B------:R-:W-:-:S02]  /*28b0*/  USEL UR5, UR49, UR6, !UP0 ;  /* 0x0000000631057287 */ /* 0x000fc4000c000000 */
[----:B------:R-:W-:Y:S02]  /*28c0*/  USEL UR6, UR50, UR4, !UP2 ;  /* 0x0000000432067287 */ /* 0x000fe4000d000000 */
[----:B-1----:R-:W-:Y:S01]  /*28d0*/  UIMAD.WIDE.U32 UR10, UR5, UR8, URZ ;  /* 0x00000008050a72a5 */ /* 0x002fe2000f8e00ff */
[----:B------:R-:W-:Y:S01]  /*28e0*/  UMOV UR4, UR19 ;  /* 0x0000001300047c82 */ /* 0x000fe20008000000 */
[----:B------:R-:W-:Y:S02]  /*28f0*/  UIMAD.WIDE.U32 UR16, UR48, UR12, URZ ;  /* 0x0000000c301072a5 */ /* 0x000fe4000f8e00ff */
[----:B------:R-:W-:-:S03]  /*2900*/  UIMAD.WIDE.U32 UR18, UR6, UR8, URZ ;  /* 0x00000008061272a5 */ /* 0x000fc6000f8e00ff */
[----:B------:R-:W-:Y:S01]  /*2910*/  UMOV UR10, UR11 ;  /* 0x0000000b000a7c82 */ /* 0x000fe20008000000 */
[----:B------:R-:W-:Y:S02]  /*2920*/  USHF.R.U32.HI UR4, URZ, UR22, UR4 ;  /* 0x00000016ff047299 */ /* 0x000fe40008011604 */
[----:B------:R-:W-:Y:S01]  /*2930*/  @UP3 USHF.R.U32.HI UR5, URZ, UR9, UR10 ;  /* 0x00000009ff053299 */ /* 0x000fe2000801160a */
[----:B------:R-:W-:Y:S01]  /*2940*/  UMOV UR16, UR17 ;  /* 0x0000001100107c82 */ /* 0x000fe20008000000 */
[----:B------:R-:W-:Y:S01]  /*2950*/  UMOV UR18, UR19 ;  /* 0x0000001300127c82 */ /* 0x000fe20008000000 */
[----:B------:R-:W-:Y:S02]  /*2960*/  USHF.R.U32.HI UR13, URZ, UR13, UR16 ;  /* 0x0000000dff0d7299 */ /* 0x000fe40008011610 */
[----:B------:R-:W-:Y:S02]  /*2970*/  USEL UR4, UR43, UR4, !UP0 ;  /* 0x000000042b047287 */ /* 0x000fe4000c000000 */
[----:B------:R-:W-:-:S02]  /*2980*/  @UP3 USHF.R.U32.HI UR6, URZ, UR9, UR18 ;  /* 0x00000009ff063299 */ /* 0x000fc40008011612 */
[----:B------:R-:W-:Y:S02]  /*2990*/  UIMAD UR7, UR42, UR5, URZ ;  /* 0x000000052a0772a4 */ /* 0x000fe4000f8e02ff */
[----:B------:R-:W-:Y:S02]  /*29a0*/  USEL UR5, UR48, UR13, !UP2 ;  /* 0x0000000d30057287 */ /* 0x000fe4000d000000 */
[----:B------:R-:W-:Y:S02]  /*29b0*/  UIMAD UR10, UR42, UR6, URZ ;  /* 0x000000062a0a72a4 */ /* 0x000fe4000f8e02ff */
[----:B------:R-:W-:Y:S02]  /*29c0*/  UISETP.GE.AND UP0, UPT, UR4, UR7, UPT ;  /* 0x000000070400728c */ /* 0x000fe4000bf06270 */
[----:B------:R-:W-:Y:S02]  /*29d0*/  UIMAD.WIDE.U32 UR12, UR4, UR8, URZ ;  /* 0x00000008040c72a5 */ /* 0x000fe4000f8e00ff */
[----:B------:R-:W-:-:S02]  /*29e0*/  UISETP.GE.OR UP0, UPT, UR5, UR10, UP0 ;  /* 0x0000000a0500728c */ /* 0x000fc40008706670 */
        /* <DEDUP_REMOVED lines=19> */
.L_x_44:
[----:B------:R-:W2:Y:S02]  /*2b20*/  LDCU UR4, c[0x0][0xb30] ;  /* 0x00016600ff0477ac */ /* 0x000ea40008000800 */
[----:B--2---:R-:W-:-:S09]  /*2b30*/  UISETP.NE.AND UP0, UPT, UR4, 0x1, UPT ;  /* 0x000000010400788c */ /* 0x004fd2000bf05270 */
[----:B------:R-:W-:Y:S05]  /*2b40*/  BRA.U UP0, `(.L_x_45) ;  /* 0x0000000100447547 */ /* 0x000fea000b800000 */
[----:B------:R-:W2:Y:S01]  /*2b50*/  LDCU.128 UR8, c[0x0][0xb10] ;  /* 0x00016200ff0877ac */ /* 0x000ea20008000c00 */
[----:B------:R-:W4:Y:S01]  /*2b60*/  LDCU UR12, c[0x0][0xb0c] ;  /* 0x00016180ff0c77ac */ /* 0x000f220008000800 */
[----:B------:R-:W1:Y:S01]  /*2b70*/  LDCU UR13, c[0x0][0xb20] ;  /* 0x00016400ff0d77ac */ /* 0x000e620008000800 */
[----:B--2---:R-:W-:Y:S02]  /*2b80*/  UIMAD.WIDE.U32 UR6, UR48, UR8, URZ ;  /* 0x00000008300672a5 */ /* 0x004fe4000f8e00ff */
[----:B------:R-:W-:Y:S02]  /*2b90*/  UIMAD.WIDE.U32 UR4, UR43, UR11, URZ ;  /* 0x0000000b2b0472a5 */ /* 0x000fe4000f8e00ff */
[----:B----4-:R-:W-:Y:S02]  /*2ba0*/  UISETP.NE.AND UP2, UPT, UR12, 0x1, UPT ;  /* 0x000000010c00788c */ /* 0x010fe4000bf45270 */
[----:B------:R-:W-:Y:S01]  /*2bb0*/  UISETP.NE.AND UP0, UPT, UR10, 0x1, UPT ;  /* 0x000000010a00788c */ /* 0x000fe2000bf05270 */
[----:B------:R-:W-:-:S02]  /*2bc0*/  UMOV UR6, UR7 ;  /* 0x0000000700067c82 */ /* 0x000fc40008000000 */
[----:B------:R-:W-:Y:S01]  /*2bd0*/  UMOV UR4, UR5 ;  /* 0x0000000500047c82 */ /* 0x000fe20008000000 */
[----:B------:R-:W-:Y:S02]  /*2be0*/  USHF.R.U32.HI UR9, URZ, UR9, UR6 ;  /* 0x00000009ff097299 */ /* 0x000fe40008011606 */
[----:B-1----:R-:W-:Y:S02]  /*2bf0*/  USHF.R.U32.HI UR4, URZ, UR13, UR4 ;  /* 0x0000000dff047299 */ /* 0x002fe40008011604 */
[----:B------:R-:W-:Y:S02]  /*2c00*/  USEL UR5, UR48, UR9, !UP2 ;  /* 0x0000000930057287 */ /* 0x000fe4000d000000 */
[----:B------:R-:W-:-:S04]  /*2c10*/  USEL UR4, UR43, UR4, !UP0 ;  /* 0x000000042b047287 */ /* 0x000fc8000c000000 */
[----:B------:R-:W-:Y:S02]  /*2c20*/  UIADD3 UR6, UPT, UPT, UR5, -UR4, URZ ;  /* 0x8000000405067290 */ /* 0x000fe4000fffe0ff */
[----:B------:R-:W-:Y:S02]  /*2c30*/  UIADD3 UR4, UPT, UPT, -UR5, UR4, URZ ;  /* 0x0000000405047290 */ /* 0x000fe4000fffe1ff */
[----:B------:R-:W-:Y:S02]  /*2c40*/  UIMAD UR43, UR6, UR10, UR43 ;  /* 0x0000000a062b72a4 */ /* 0x000fe4000f8e022b */
[----:B------:R-:W-:-:S12]  /*2c50*/  UIMAD UR48, UR4, UR12, UR48 ;  /* 0x0000000c043072a4 */ /* 0x000fd8000f8e0230 */
.L_x_45:
[----:B------:R-:W-:Y:S01]  /*2c60*/  VIADD R11, R11, 0x1 ;  /* 0x000000010b0b7836 */ /* 0x000fe20000000000 */
[----:B------:R-:W-:Y:S02]  /*2c70*/  R2UR UR5, R91 ;  /* 0x000000005b0572ca */ /* 0x000fe400000e0000 */
[----:B------:R-:W-:Y:S02]  /*2c80*/  R2UR UR4, R90 ;  /* 0x000000005a0472ca */ /* 0x000fe400000e0000 */
[C---:B------:R-:W-:Y:S02]  /*2c90*/  ISETP.NE.AND P0, PT, R11.reuse, 0x2, PT ;  /* 0x000000020b00780c */ /* 0x040fe40003f05270 */
[----:B------:R-:W-:Y:S02]  /*2ca0*/  PLOP3.LUT P2, PT, PT, PT, PT, 0x80, 0x8 ;  /* 0x000000000008781c */ /* 0x000fe40003f4f070 */
[----:B------:R-:W-:Y:S02]  /*2cb0*/  SEL R3, RZ, 0x1, P0 ;  /* 0x00000001ff037807 */ /* 0x000fe40000000000 */
[----:B------:R-:W-:-:S02]  /*2cc0*/  SEL R11, R11, RZ, P0 ;  /* 0x000000ff0b0b7207 */ /* 0x000fc40000000000 */
[----:B------:R-:W-:Y:S01]  /*2cd0*/  LOP3.LUT R10, R10, R3, RZ, 0x3c, !PT ;  /* 0x000000030a0a7212 */ /* 0x000fe200078e3cff */
[----:B------:R-:W-:Y:S02]  /*2ce0*/  UIADD3 UR25, UPT, UPT, UR48, UR5, URZ ;  /* 0x0000000530197290 */ /* 0x000fe4000fffe0ff */
[----:B------:R-:W-:Y:S01]  /*2cf0*/  UIADD3 UR26, UPT, UPT, UR43, UR4, URZ ;  /* 0x000000042b1a7290 */ /* 0x000fe2000fffe0ff */
[----:B------:R-:W-:Y:S11]  /*2d00*/  BRA.U UP1, `(.L_x_46) ;  /* 0xffffffed018c7547 */ /* 0x000ff6000b83ffff */
[----:B------:R-:W-:Y:S01]  /*2d10*/  UIADD3 UR21, UPT, UPT, UR21, 0x28, URZ ;  /* 0x0000002815157890 */ /* 0x000fe2000fffe0ff */
[----:B------:R-:W-:-:S03]  /*2d20*/  SHF.L.U32 R3, R12, 0x1f, RZ ;  /* 0x0000001f0c037819 */ /* 0x000fc600000006ff */
[----:B------:R-:W-:-:S09]  /*2d30*/  ULEA UR4, UR29, UR21, 0x3 ;  /* 0x000000151d047291 */ /* 0x000fd2000f8e18ff */
[----:B------:R-:W2:Y:S02]  /*2d40*/  SYNCS.PHASECHK.TRANS64.TRYWAIT P0, [UR4], R3 ;  /* 0x00000003ff0075a7 */ /* 0x000ea40008001104 */
[----:B--2---:R-:W-:Y:S05]  /*2d50*/  @!P0 BRA `(.L_x_47) ;  /* 0x0000005c00148947 */ /* 0x004fea0003800000 */
.L_x_143:
[----:B------:R-:W-:-:S04]  /*2d60*/  UIADD3 UR4, UPT, UPT, UR29, 0x1, URZ ;  /* 0x000000011d047890 */ /* 0x000fc8000fffe0ff */
[----:B------:R-:W-:-:S04]  /*2d70*/  UISETP.NE.AND UP0, UPT, UR4, 0x5, UPT ;  /* 0x000000050400788c */ /* 0x000fc8000bf05270 */
[----:B------:R-:W-:Y:S02]  /*2d80*/  USEL UR6, URZ, 0x1, UP0 ;  /* 0x00000001ff067887 */ /* 0x000fe40008000000 */
[----:B------:R-:W-:-:S04]  /*2d90*/  USEL UR4, UR4, URZ, UP0 ;  /* 0x000000ff04047287 */ /* 0x000fc80008000000 */
[----:B------:R-:W-:Y:S01]  /*2da0*/  ULEA UR5, UR4, UR21, 0x3 ;  /* 0x0000001504057291 */ /* 0x000fe2000f8e18ff */
[----:B------:R-:W-:-:S04]  /*2db0*/  LOP3.LUT R2, R12, UR6, RZ, 0x3c, !PT ;  /* 0x000000060c027c12 */ /* 0x000fc8000f8e3cff */
[----:B-1----:R-:W-:-:S04]  /*2dc0*/  SHF.L.U32 R3, R2, 0x1f, RZ ;  /* 0x0000001f02037819 */ /* 0x002fc800000006ff */
[----:B------:R-:W1:Y:S02]  /*2dd0*/  SYNCS.PHASECHK.TRANS64.TRYWAIT P0, [UR5], R3 ;  /* 0x00000003ff0075a7 */ /* 0x000e640008001105 */
[----:B-1----:R-:W-:Y:S05]  /*2de0*/  @!P0 BRA `(.L_x_48) ;  /* 0x0000005c00088947 */ /* 0x002fea0003800000 */
.L_x_145:
        /* <DEDUP_REMOVED lines=9> */
.L_x_147:
        /* <DEDUP_REMOVED lines=9> */
.L_x_149:
[----:B------:R-:W-:-:S04]  /*2f10*/  UIADD3 UR4, UPT, UPT, UR4, 0x1, URZ ;  /* 0x0000000104047890 */ /* 0x000fc8000fffe0ff */
[----:B------:R-:W-:-:S04]  /*2f20*/  UISETP.NE.AND UP0, UPT, UR4, 0x5, UPT ;  /* 0x000000050400788c */ /* 0x000fc8000bf05270 */
[----:B------:R-:W-:Y:S02]  /*2f30*/  USEL UR5, URZ, 0x1, UP0 ;  /* 0x00000001ff057887 */ /* 0x000fe40008000000 */
[----:B------:R-:W-:-:S04]  /*2f40*/  USEL UR4, UR4, URZ, UP0 ;  /* 0x000000ff04047287 */ /* 0x000fc80008000000 */
[----:B------:R-:W-:Y:S01]  /*2f50*/  ULEA UR4, UR4, UR21, 0x3 ;  /* 0x0000001504047291 */ /* 0x000fe2000f8e18ff */
[----:B-1----:R-:W-:-:S04]  /*2f60*/  LOP3.LUT R3, R2, UR5, RZ, 0x3c, !PT ;  /* 0x0000000502037c12 */ /* 0x002fc8000f8e3cff */
[----:B------:R-:W-:Y:S01]  /*2f70*/  SHF.L.U32 R3, R3, 0x1f, RZ ;  /* 0x0000001f03037819 */ /* 0x000fe200000006ff */
[----:B------:R-:W-:-:S07]  /*2f80*/  IMAD.U32 R0, RZ, RZ, UR4 ;  /* 0x00000004ff007e24 */ /* 0x000fce000f8e00ff */
.L_x_51:
[----:B-1----:R1:W2:Y:S02]  /*2f90*/  SYNCS.PHASECHK.TRANS64.TRYWAIT P0, [R0+URZ], R3 ;  /* 0x00000003000075a7 */ /* 0x0022a400080011ff */
[----:B--2---:R-:W-:Y:S05]  /*2fa0*/  @!P0 NANOSLEEP.SYNCS 0x989680 ;  /* 0x009896800000895d */ /* 0x004fea0003900000 */
[----:B------:R-:W2:Y:S02]  /*2fb0*/  @!P0 SYNCS.PHASECHK.TRANS64 P0, [R0+URZ], R3 ;  /* 0x00000003000085a7 */ /* 0x000ea400080010ff */
[----:B--2---:R-:W-:Y:S05]  /*2fc0*/  @P0 EXIT ;  /* 0x000000000000094d */ /* 0x004fea0003800000 */
[----:B------:R-:W-:Y:S05]  /*2fd0*/  BRA `(.L_x_51) ;  /* 0xfffffffc00ec7947 */ /* 0x000fea000383ffff */
.L_x_22:
[----:B------:R-:W-:-:S04]  /*2fe0*/  UISETP.NE.AND UP0, UPT, UR55, URZ, UPT ;  /* 0x000000ff3700728c */ /* 0x000fc8000bf05270 */
[----:B------:R-:W-:-:S09]  /*2ff0*/  UISETP.NE.OR UP0, UPT, UR22, 0x1, UP0 ;  /* 0x000000011600788c */ /* 0x000fd20008705670 */
[----:B------:R-:W-:Y:S05]  /*3000*/  BRA.U UP0, `(.L_x_52) ;  /* 0x0000000500487547 */ /* 0x000fea000b800000 */
[----:B------:R-:W-:Y:S01]  /*3010*/  ISETP.GE.U32.AND P2, PT, R0, 0x8, PT ;  /* 0x000000080000780c */ /* 0x000fe20003f46070 */
[----:B------:R-:W-:Y:S01]  /*3020*/  IMAD.MOV.U32 R12, RZ, RZ, 0x1 ;  /* 0x00000001ff0c7424 */ /* 0x000fe200078e00ff */
[----:B------:R-:W-:Y:S02]  /*3030*/  CS2R R10, SRZ ;  /* 0x00000000000a7805 */ /* 0x000fe4000001ff00 */
[----:B------:R-:W-:Y:S01]  /*3040*/  CS2R R8, SRZ ;  /* 0x0000000000087805 */ /* 0x000fe2000001ff00 */
[----:B------:R-:W-:Y:S01]  /*3050*/  UMOV UR6, 0x400 ;  /* 0x0000040000067882 */ /* 0x000fe20000000000 */
[----:B------:R-:W-:Y:S01]  /*3060*/  UMOV UR5, URZ ;  /* 0x000000ff00057c82 */ /* 0x000fe20008000000 */
[----:B------:R-:W-:-:S12]  /*3070*/  ULEA UR6, UR55, UR6, 0x18 ;  /* 0x0000000637067291 */ /* 0x000fd8000f8ec0ff */
.L_x_56:
[----:B------:R-:W-:Y:S02]  /*3080*/  LEA R2, R8, UR6, 0x3 ;  /* 0x0000000608027c11 */ /* 0x000fe4000f8e18ff */
[----:B------:R-:W-:-:S03]  /*3090*/  SHF.L.U32 R5, R9, 0x1f, RZ ;  /* 0x0000001f09057819 */ /* 0x000fc600000006ff */
[----:B------:R-:W-:Y:S01]  /*30a0*/  VIADD R4, R2, 0x100 ;  /* 0x0000010002047836 */ /* 0x000fe20000000000 */
[----:B------:R-:W2:Y:S02]  /*30b0*/  SYNCS.PHASECHK.TRANS64.TRYWAIT P0, [R2+URZ+0xf0], R5 ;  /* 0x0000f005020075a7 */ /* 0x000ea400080011ff */
[----:B--2---:R-:W-:Y:S05]  /*30c0*/  @!P0 BRA `(.L_x_53) ;  /* 0x0000005800988947 */ /* 0x004fea0003800000 */
.L_x_150:
[----:B------:R-:W-:Y:S01]  /*30d0*/  ULEA UR4, UR5, UR6, 0x3 ;  /* 0x0000000605047291 */ /* 0x000fe2000f8e18ff */
[----:B------:R-:W-:Y:S02]  /*30e0*/  PRMT R4, RZ, 0x654, R4 ;  /* 0x00000654ff047816 */ /* 0x000fe40000000004 */
[----:B--2---:R-:W-:Y:S01]  /*30f0*/  SHF.L.U32 R5, R12, 0x1f, RZ ;  /* 0x0000001f0c057819 */ /* 0x004fe200000006ff */
[----:B------:R-:W-:Y:S01]  /*3100*/  UIADD3 UR7, UPT, UPT, UR4, 0x90, URZ ;  /* 0x0000009004077890 */ /* 0x000fe2000fffe0ff */
[----:B------:R2:W-:Y:S05]  /*3110*/  SYNCS.ARRIVE.TRANS64.RED.A1T0 RZ, [R4+URZ], RZ ;  /* 0x000000ff04ff79a7 */ /* 0x0005ea00081004ff */
[----:B------:R-:W-:Y:S01]  /*3120*/  IMAD.U32 R7, RZ, RZ, UR7 ;  /* 0x00000007ff077e24 */ /* 0x000fe2000f8e00ff */
[----:B------:R-:W3:Y:S04]  /*3130*/  SYNCS.PHASECHK.TRANS64.TRYWAIT P0, [UR4+0xa0], R5 ;  /* 0x0000a005ff0075a7 */ /* 0x000ee80008001104 */
[----:B------:R-:W-:Y:S01]  /*3140*/  PRMT R6, R0, 0x654, R7 ;  /* 0x0000065400067816 */ /* 0x000fe20000000007 */
[----:B--2---:R-:W-:Y:S01]  /*3150*/  @!P2 IMAD.MOV.U32 R4, RZ, RZ, 0x10 ;  /* 0x00000010ff04a424 */ /* 0x004fe200078e00ff */
[----:B---3--:R-:W-:Y:S06]  /*3160*/  @!P0 BRA `(.L_x_54) ;  /* 0x0000005800848947 */ /* 0x008fec0003800000 */
.L_x_152:
[----:B------:R-:W-:Y:S01]  /*3170*/  ULEA UR8, UR5, UR6, 0x4 ;  /* 0x0000000605087291 */ /* 0x000fe2000f8e20ff */
[----:B------:R-:W-:Y:S01]  /*3180*/  SEL R3, R6, R3, !P2 ;  /* 0x0000000306037207 */ /* 0x000fe20005000000 */
[----:B------:R-:W-:Y:S01]  /*3190*/  UIADD3 UR9, UPT, UPT, UR4, 0x90, URZ ;  /* 0x0000009004097890 */ /* 0x000fe2000fffe0ff */
[----:B--2---:R-:W-:Y:S01]  /*31a0*/  LEA R2, R11, UR6, 0x3 ;  /* 0x000000060b027c11 */ /* 0x004fe2000f8e18ff */
[----:B------:R-:W-:Y:S01]  /*31b0*/  UIADD3 UR8, UPT, UPT, UR8, 0x120, URZ ;  /* 0x0000012008087890 */ /* 0x000fe2000fffe0ff */
[----:B------:R-:W-:Y:S01]  /*31c0*/  SHF.L.U32 R5, R10, 0x1f, RZ ;  /* 0x0000001f0a057819 */ /* 0x000fe200000006ff */
[----:B------:R2:W-:Y:S01]  /*31d0*/  @!P2 SYNCS.ARRIVE.TRANS64.RED RZ, [R3+URZ], R4 ;  /* 0x0000000403ffa9a7 */ /* 0x0005e200080004ff */
[----:B------:R-:W-:Y:S01]  /*31e0*/  UIADD3 UR4, UPT, UPT, UR5, 0x1, URZ ;  /* 0x0000000105047890 */ /* 0x000fe2000fffe0ff */
[----:B------:R-:W-:-:S03]  /*31f0*/  VIADD R8, R8, 0x1 ;  /* 0x0000000108087836 */ /* 0x000fc60000000000 */
[----:B------:R-:W-:Y:S02]  /*3200*/  UISETP.NE.AND UP0, UPT, UR4, 0x2, UPT ;  /* 0x000000020400788c */ /* 0x000fe4000bf05270 */
[----:B------:R-:W-:Y:S06]  /*3210*/  UGETNEXTWORKID.BROADCAST [UR8], [UR9] ;  /* 0x00000000080073ca */ /* 0x000fec0008000100 */
[----:B------:R-:W-:Y:S01]  /*3220*/  USEL UR7, URZ, 0x1, UP0 ;  /* 0x00000001ff077887 */ /* 0x000fe20008000000 */
[----:B------:R-:W-:Y:S01]  /*3230*/  ISETP.NE.AND P0, PT, R8, 0x2, PT ;  /* 0x000000020800780c */ /* 0x000fe20003f05270 */
[----:B------:R-:W-:Y:S01]  /*3240*/  USEL UR5, UR4, URZ, UP0 ;  /* 0x000000ff04057287 */ /* 0x000fe20008000000 */
[----:B------:R-:W3:Y:S03]  /*3250*/  SYNCS.PHASECHK.TRANS64.TRYWAIT P1, [R2+URZ+0x90], R5 ;  /* 0x00009005020075a7 */ /* 0x000ee600080211ff */
[----:B------:R-:W-:Y:S01]  /*3260*/  LOP3.LUT R12, R12, UR7, RZ, 0x3c, !PT ;  /* 0x000000070c0c7c12 */ /* 0x000fe2000f8e3cff */
[----:B--23--:R-:W-:Y:S07]  /*3270*/  @!P1 BRA `(.L_x_55) ;  /* 0x0000005800589947 */ /* 0x00cfee0003800000 */
.L_x_153:
[C---:B------:R-:W-:Y:S01]  /*3280*/  LEA R4, R11.reuse, UR6, 0x4 ;  /* 0x000000060b047c11 */ /* 0x040fe2000f8e20ff */
[----:B--2---:R-:W-:Y:S01]  /*3290*/  VIADD R2, R2, 0xa0 ;  /* 0x000000a002027836 */ /* 0x004fe20000000000 */
[----:B------:R-:W-:Y:S01]  /*32a0*/  SEL R8, R8, RZ, P0 ;  /* 0x000000ff08087207 */ /* 0x000fe20000000000 */
[----:B------:R-:W-:-:S03]  /*32b0*/  VIADD R11, R11, 0x1 ;  /* 0x000000010b0b7836 */ /* 0x000fc60000000000 */
[----:B------:R-:W2:Y:S01]  /*32c0*/  LDS.128 R4, [R4+0x120] ;  /* 0x0001200004047984 */ /* 0x000ea20000000c00 */
[----:B------:R-:W-:Y:S02]  /*32d0*/  PRMT R2, RZ, 0x654, R2 ;  /* 0x00000654ff027816 */ /* 0x000fe40000000002 */
[C---:B------:R-:W-:Y:S01]  /*32e0*/  ISETP.NE.AND P1, PT, R11.reuse, 0x2, PT ;  /* 0x000000020b00780c */ /* 0x040fe20003f25270 */
[----:B------:R-:W-:Y:S01]  /*32f0*/  @!PT LDS RZ, [RZ] ;  /* 0x00000000fffff984 */ /* 0x000fe20000000800 */
[----:B------:R-:W-:Y:S01]  /*3300*/  @!PT LDS RZ, [RZ] ;  /* 0x00000000fffff984 */ /* 0x000fe20000000800 */
[----:B------:R-:W-:Y:S01]  /*3310*/  @!PT LDS RZ, [RZ] ;  /* 0x00000000fffff984 */ /* 0x000fe20000000800 */
[----:B------:R-:W-:Y:S01]  /*3320*/  @!PT LDS RZ, [RZ] ;  /* 0x00000000fffff984 */ /* 0x000fe20000000800 */
[----:B------:R3:W-:Y:S06]  /*3330*/  MEMBAR.ALL.CTA ;  /* 0x0000000000007992 */ /* 0x0007ec0000008000 */
[----:B---3--:R-:W3:Y:S01]  /*3340*/  FENCE.VIEW.ASYNC.S ;  /* 0x00000000000073c6 */ /* 0x008ee20000000000 */
[----:B------:R-:W-:Y:S01]  /*3350*/  SEL R11, R11, RZ, P1 ;  /* 0x000000ff0b0b7207 */ /* 0x000fe20000800000 */
[----:B---3--:R3:W-:Y:S01]  /*3360*/  SYNCS.ARRIVE.TRANS64.RED.A1T0 RZ, [R2+URZ], RZ ;  /* 0x000000ff02ff79a7 */ /* 0x0087e200081004ff */
[----:B--2---:R-:W-:-:S02]  /*3370*/  LOP3.LUT P3, RZ, R6, 0x1, RZ, 0xc0, !PT ;  /* 0x0000000106ff7812 */ /* 0x004fc4000786c0ff */
[----:B------:R-:W-:-:S04]  /*3380*/  SEL R5, RZ, 0x1, P1 ;  /* 0x00000001ff057807 */ /* 0x000fc80000800000 */
[----:B------:R-:W-:Y:S02]  /*3390*/  LOP3.LUT R10, R10, R5, RZ, 0x3c, !PT ;  /* 0x000000050a0a7212 */ /* 0x000fe400078e3cff */
[----:B---3--:R-:W-:-:S04]  /*33a0*/  SEL R2, RZ, 0x1, P0 ;  /* 0x00000001ff027807 */ /* 0x008fc80000000000 */
[----:B------:R-:W-:Y:S01]  /*33b0*/  LOP3.LUT R9, R9, R2, RZ, 0x3c, !PT ;  /* 0x0000000209097212 */ /* 0x000fe200078e3cff */
[----:B------:R-:W-:Y:S06]  /*33c0*/  @P3 BRA `(.L_x_56) ;  /* 0xfffffffc002c3947 */ /* 0x000fec000383ffff */
[----:B------:R-:W-:Y:S01]  /*33d0*/  ULEA UR4, UR5, UR6, 0x3 ;  /* 0x0000000605047291 */ /* 0x000fe2000f8e18ff */
[----:B------:R-:W-:-:S08]  /*33e0*/  SHF.L.U32 R3, R12, 0x1f, RZ ;  /* 0x0000001f0c037819 */ /* 0x000fd000000006ff */
[----:B------:R-:W2:Y:S02]  /*33f0*/  SYNCS.PHASECHK.TRANS64 P0, [UR4+0xa0], R3 ;  /* 0x0000a003ff0075a7 */ /* 0x000ea40008001004 */
[----:B--2---:R-:W-:Y:S05]  /*3400*/  @P0 BRA `(.L_x_57) ;  /* 0x0000000000080947 */ /* 0x004fea0003800000 */
[----:B------:R-:W2:Y:S02]  /*3410*/  SYNCS.PHASECHK.TRANS64.TRYWAIT P0, [UR4+0xa0], R3 ;  /* 0x0000a003ff0075a7 */ /* 0x000ea40008001104 */
[----:B--2---:R-:W-:Y:S05]  /*3420*/  @!P0 BRA `(.L_x_58) ;  /* 0x0000005800008947 */ /* 0x004fea0003800000 */
.L_x_57:
[----:B------:R-:W-:-:S04]  /*3430*/  UIADD3 UR7, UPT, UPT, UR5, 0x1, URZ ;  /* 0x0000000105077890 */ /* 0x000fc8000fffe0ff */
[----:B------:R-:W-:-:S04]  /*3440*/  UISETP.NE.AND UP0, UPT, UR7, 0x2, UPT ;  /* 0x000000020700788c */ /* 0x000fc8000bf05270 */
[----:B------:R-:W-:Y:S02]  /*3450*/  USEL UR8, URZ, 0x1, UP0 ;  /* 0x00000001ff087887 */ /* 0x000fe40008000000 */
[----:B------:R-:W-:-:S04]  /*3460*/  USEL UR7, UR7, URZ, UP0 ;  /* 0x000000ff07077287 */ /* 0x000fc80008000000 */
[----:B------:R-:W-:Y:S01]  /*3470*/  ULEA UR7, UR7, UR6, 0x3 ;  /* 0x0000000607077291 */ /* 0x000fe2000f8e18ff */
[----:B--2---:R-:W-:-:S04]  /*3480*/  LOP3.LUT R3, R12, UR8, RZ, 0x3c, !PT ;  /* 0x000000080c037c12 */ /* 0x004fc8000f8e3cff */
[----:B------:R-:W-:-:S04]  /*3490*/  SHF.L.U32 R0, R3, 0x1f, RZ ;  /* 0x0000001f03007819 */ /* 0x000fc800000006ff */
[----:B------:R-:W2:Y:S02]  /*34a0*/  SYNCS.PHASECHK.TRANS64 P0, [UR7+0xa0], R0 ;  /* 0x0000a000ff0075a7 */ /* 0x000ea40008001007 */
[----:B-12---:R-:W-:Y:S05]  /*34b0*/  @P0 EXIT ;  /* 0x000000000000094d */ /* 0x006fea0003800000 */
[----:B------:R-:W-:Y:S02]  /*34c0*/  SHF.L.U32 R3, R3, 0x1f, RZ ;  /* 0x0000001f03037819 */ /* 0x000fe400000006ff */
[----:B------:R-:W-:-:S07]  /*34d0*/  MOV R0, UR7 ;  /* 0x0000000700007c02 */ /* 0x000fce0008000f00 */
.L_x_59:
[----:B-1----:R1:W2:Y:S02]  /*34e0*/  SYNCS.PHASECHK.TRANS64.TRYWAIT P0, [R0+URZ+0xa0], R3 ;  /* 0x0000a003000075a7 */ /* 0x0022a400080011ff */
[----:B--2---:R-:W-:Y:S05]  /*34f0*/  @!P0 NANOSLEEP.SYNCS 0x989680 ;  /* 0x009896800000895d */ /* 0x004fea0003900000 */
[----:B------:R-:W2:Y:S02]  /*3500*/  @!P0 SYNCS.PHASECHK.TRANS64 P0, [R0+URZ+0xa0], R3 ;  /* 0x0000a003000085a7 */ /* 0x000ea400080010ff */
[----:B--2---:R-:W-:Y:S05]  /*3510*/  @P0 EXIT ;  /* 0x000000000000094d */ /* 0x004fea0003800000 */
[----:B------:R-:W-:Y:S05]  /*3520*/  BRA `(.L_x_59) ;  /* 0xfffffffc00ec7947 */ /* 0x000fea000383ffff */
.L_x_52:
[----:B------:R-:W-:Y:S05]  /*3530*/  BRA.U UP6, `(.L_x_60) ;  /* 0x0000001506487547 */ /* 0x000fea000b800000 */
[----:B------:R-:W-:Y:S01]  /*3540*/  UMOV UR4, 0x40 ;  /* 0x0000004000047882 */ /* 0x000fe20000000000 */
[----:B------:R-:W-:Y:S01]  /*3550*/  NOP ;  /* 0x0000000000007918 */ /* 0x000fe20000000000 */
[----:B------:R-:W-:Y:S01]  /*3560*/  ULEA UR5, UR55, UR4, 0x18 ;  /* 0x0000000437057291 */ /* 0x000fe2000f8ec0ff */
[----:B------:R-:W-:Y:S02]  /*3570*/  UMOV UR6, 0x400 ;  /* 0x0000040000067882 */ /* 0x000fe40000000000 */
[----:B------:R-:W-:-:S06]  /*3580*/  ULEA UR6, UR55, UR6, 0x18 ;  /* 0x0000000637067291 */ /* 0x000fcc000f8ec0ff */
[----:B------:R-:W2:Y:S02]  /*3590*/  LDS.U8 R0, [UR5+0x1c] ;  /* 0x00001c05ff007984 */ /* 0x000ea40008000000 */
[----:B--2---:R-:W-:-:S13]  /*35a0*/  ISETP.NE.AND P0, PT, R0, RZ, PT ;  /* 0x000000ff0000720c */ /* 0x004fda0003f05270 */
[----:B------:R-:W-:Y:S05]  /*35b0*/  @P0 BRA `(.L_x_61) ;  /* 0x0000000400080947 */ /* 0x000fea0003800000 */
[----:B------:R-:W-:Y:S02]  /*35c0*/  UISETP.NE.U32.AND UP1, UPT, UR68, 0x1, UPT ;  /* 0x000000014400788c */ /* 0x000fe4000bf25070 */
[----:B------:R-:W-:-:S07]  /*35d0*/  UIADD3 UR7, UPT, UPT, UR5, 0x8, URZ ;  /* 0x0000000805077890 */ /* 0x000fce000fffe0ff */
[----:B------:R-:W-:Y:S05]  /*35e0*/  BRA.U !UP1, `(.L_x_62) ;  /* 0x00000001099c7547 */ /* 0x000fea000b800000 */
[----:B------:R-:W-:Y:S01]  /*35f0*/  ELECT P0, URZ, PT ;  /* 0x0000000000ff782f */ /* 0x000fe20003800000 */
[----:B------:R-:W-:-:S12]  /*3600*/  BSSY B0, `(.L_x_62) ;  /* 0x0000025000007945 */ /* 0x000fd80003800000 */
[----:B------:R-:W-:Y:S05]  /*3610*/  @!P0 BRA `(.L_x_63) ;  /* 0x00000000008c8947 */ /* 0x000fea0003800000 */
[----:B------:R-:W-:-:S05]  /*3620*/  UMOV UR4, 0x10 ;  /* 0x0000001000047882 */ /* 0x000fca0000000000 */
[----:B------:R-:W-:Y:S04]  /*3630*/  DEPBAR.LE SB2, 0x36 ;  /* 0x0000ad800000791a */ /* 0x000fe80000000000 */
[----:B------:R-:W2:Y:S02]  /*3640*/  UTCATOMSWS.2CTA.FIND_AND_SET.ALIGN UP0, UR4, UR4 ;  /* 0x00000004000475e3 */ /* 0x000ea40008200800 */
[----:B--2---:R-:W-:Y:S01]  /*3650*/  MOV R11, UR4 ;  /* 0x00000004000b7c02 */ /* 0x004fe20008000f00 */
[----:B------:R-:W-:Y:S06]  /*3660*/  BRA.U UP0, `(.L_x_64) ;  /* 0x0000000100187547 */ /* 0x000fec000b800000 */
.L_x_65:
[----:B------:R-:W-:Y:S05]  /*3670*/  NANOSLEEP 0x64 ;  /* 0x000000640000795d */ /* 0x000fea0003800000 */
[----:B------:R-:W-:-:S05]  /*3680*/  UMOV UR4, 0x10 ;  /* 0x0000001000047882 */ /* 0x000fca0000000000 */
[----:B------:R-:W-:Y:S04]  /*3690*/  DEPBAR.LE SB2, 0x36 ;  /* 0x0000ad800000791a */ /* 0x000fe80000000000 */
[----:B------:R-:W2:Y:S02]  /*36a0*/  UTCATOMSWS.2CTA.FIND_AND_SET.ALIGN UP0, UR4, UR4 ;  /* 0x00000004000475e3 */ /* 0x000ea40008200800 */
[----:B--2---:R-:W-:Y:S01]  /*36b0*/  MOV R11, UR4 ;  /* 0x00000004000b7c02 */ /* 0x004fe20008000f00 */
[----:B------:R-:W-:Y:S05]  /*36c0*/  BRA.U !UP0, `(.L_x_65) ;  /* 0xfffffffd08e87547 */ /* 0x000fea000b83ffff */
.L_x_64:
[----:B------:R-:W2:Y:S01]  /*36d0*/  LDS R7, [UR5+0x10] ;  /* 0x00001005ff077984 */ /* 0x000ea20008000800 */
[----:B------:R-:W-:Y:S01]  /*36e0*/  IMAD.U32 R5, RZ, RZ, UR6 ;  /* 0x00000006ff057e24 */ /* 0x000fe2000f8e00ff */
[----:B------:R-:W-:-:S03]  /*36f0*/  MOV R4, UR69 ;  /* 0x0000004500047c02 */ /* 0x000fc60008000f00 */
[----:B------:R-:W-:Y:S01]  /*3700*/  VIADD R5, R5, 0x140 ;  /* 0x0000014005057836 */ /* 0x000fe20000000000 */
[----:B--2---:R-:W-:-:S04]  /*3710*/  SHF.L.U32 R7, R7, 0x1f, RZ ;  /* 0x0000001f07077819 */ /* 0x004fc800000006ff */
[----:B------:R-:W2:Y:S02]  /*3720*/  SYNCS.PHASECHK.TRANS64.TRYWAIT P0, [UR5+0x8], R7 ;  /* 0x00000807ff0075a7 */ /* 0x000ea40008001105 */
[----:B--2---:R-:W-:Y:S05]  /*3730*/  @P0 BRA `(.L_x_66) ;  /* 0x0000000000080947 */ /* 0x004fea0003800000 */
[----:B------:R-:W2:Y:S02]  /*3740*/  SYNCS.PHASECHK.TRANS64.TRYWAIT P0, [UR5+0x8], R7 ;  /* 0x00000807ff0075a7 */ /* 0x000ea40008001105 */
[----:B--2---:R-:W-:Y:S05]  /*3750*/  @!P0 BRA `(.L_x_67) ;  /* 0x00000054004c8947 */ /* 0x004fea0003800000 */
.L_x_66:
[----:B--2---:R-:W-:Y:S01]  /*3760*/  HFMA2 R0, -RZ, RZ, 0, 5.9604644775390625e-08 ;  /* 0x00000001ff007431 */ /* 0x004fe200000001ff */
[----:B------:R-:W-:Y:S01]  /*3770*/  UPRMT UR4, UR69, 0x654, UR7 ;  /* 0x0000065445047896 */ /* 0x000fe20008000007 */
[----:B------:R-:W-:Y:S01]  /*3780*/  IMAD.MOV.U32 R8, RZ, RZ, 0xffff ;  /* 0x0000ffffff087424 */ /* 0x000fe200078e00ff */
[----:B------:R-:W-:Y:S01]  /*3790*/  PRMT R4, R4, 0x654, R5 ;  /* 0x0000065404047816 */ /* 0x000fe20000000005 */
[----:B------:R-:W-:Y:S02]  /*37a0*/  IMAD.MOV.U32 R6, RZ, RZ, 0x4 ;  /* 0x00000004ff067424 */ /* 0x000fe400078e00ff */
[----:B------:R-:W-:Y:S01]  /*37b0*/  IMAD.SHL.U32 R9, R11, 0x20, RZ ;  /* 0x000000200b097824 */ /* 0x000fe200078e00ff */
[----:B------:R-:W-:Y:S02]  /*37c0*/  MOV R5, UR4 ;  /* 0x0000000400057c02 */ /* 0x000fe40008000f00 */
[-C--:B------:R-:W-:Y:S01]  /*37d0*/  SHF.L.U32 R8, R8, R11.reuse, RZ ;  /* 0x0000000b08087219 */ /* 0x080fe200000006ff */
[----:B------:R2:W-:Y:S01]  /*37e0*/  SYNCS.ARRIVE.TRANS64.RED RZ, [UR4], R6 ;  /* 0x00000006ffff79a7 */ /* 0x0005e20008000404 */
[----:B------:R-:W-:Y:S01]  /*37f0*/  SHF.L.U32 R7, R0, R11, RZ ;  /* 0x0000000b00077219 */ /* 0x000fe200000006ff */
[----:B------:R2:W-:Y:S04]  /*3800*/  STS [UR6+0x140], R9 ;  /* 0x00014009ff007988 */ /* 0x0005e80008000806 */
[----:B------:R2:W-:Y:S04]  /*3810*/  STAS [R4.64], R11 ;  /* 0x0000000b04007dbd */ /* 0x0005e8000c0008ff */
[----:B------:R2:W-:Y:S04]  /*3820*/  ATOMS.OR RZ, [UR5+0x14], R8 ;  /* 0x00001408ffff798c */ /* 0x0005e8000b000005 */
[----:B------:R2:W-:Y:S04]  /*3830*/  ATOMS.OR RZ, [UR5+0x18], R7 ;  /* 0x00001807ffff798c */ /* 0x0005e8000b000005 */
[----:B------:R2:W-:Y:S02]  /*3840*/  ATOMS.XOR RZ, [UR5+0x10], R0 ;  /* 0x00001000ffff798c */ /* 0x0005e4000b800005 */
.L_x_63:
[----:B-1----:R-:W-:Y:S05]  /*3850*/  BSYNC B0 ;  /* 0x0000000000007941 */ /* 0x002fea0003800000 */
.L_x_62:
[----:B------:R-:W-:Y:S05]  /*3860*/  BRA.U UP1, `(.L_x_68) ;  /* 0x00000001016c7547 */ /* 0x000fea000b800000 */
[----:B------:R-:W-:-:S03]  /*3870*/  UMOV UR4, 0xffffffff ;  /* 0xffffffff00047882 */ /* 0x000fc60000000000 */
[----:B------:R-:W-:Y:S05]  /*3880*/  BRA.DIV UR4, `(.L_x_69) ;  /* 0x0000005604187947 */ /* 0x000fea000b800000 */
[----:B------:R-:W-:-:S13]  /*3890*/  ELECT P0, URZ, PT ;  /* 0x0000000000ff782f */ /* 0x000fda0003800000 */
.L_x_157:
[----:B------:R-:W-:Y:S05]  /*38a0*/  @!P0 BRA `(.L_x_68) ;  /* 0x00000000005c8947 */ /* 0x000fea0003800000 */
[----:B--2---:R-:W2:Y:S02]  /*38b0*/  LDS R5, [UR5+0x10] ;  /* 0x00001005ff057984 */ /* 0x004ea40008000800 */
[----:B--2---:R-:W-:-:S04]  /*38c0*/  SHF.L.U32 R5, R5, 0x1f, RZ ;  /* 0x0000001f05057819 */ /* 0x004fc800000006ff */
[----:B------:R-:W2:Y:S02]  /*38d0*/  SYNCS.PHASECHK.TRANS64.TRYWAIT P0, [UR5+0x8], R5 ;  /* 0x00000805ff0075a7 */ /* 0x000ea40008001105 */
[----:B--2---:R-:W-:Y:S05]  /*38e0*/  @P0 BRA `(.L_x_70) ;  /* 0x0000000000080947 */ /* 0x004fea0003800000 */
[----:B------:R-:W2:Y:S02]  /*38f0*/  SYNCS.PHASECHK.TRANS64.TRYWAIT P0, [UR5+0x8], R5 ;  /* 0x00000805ff0075a7 */ /* 0x000ea40008001105 */
[----:B--2---:R-:W-:Y:S05]  /*3900*/  @!P0 BRA `(.L_x_71) ;  /* 0x00000054001c8947 */ /* 0x004fea0003800000 */
.L_x_70:
[----:B------:R-:W3:Y:S01]  /*3910*/  LDS R7, [UR6+0x140] ;  /* 0x00014006ff077984 */ /* 0x000ee20008000800 */
[----:B--2---:R-:W-:Y:S02]  /*3920*/  HFMA2 R0, -RZ, RZ, 0, 5.9604644775390625e-08 ;  /* 0x00000001ff007431 */ /* 0x004fe400000001ff */
[----:B------:R-:W-:Y:S01]  /*3930*/  IMAD.MOV.U32 R4, RZ, RZ, 0xffff ;  /* 0x0000ffffff047424 */ /* 0x000fe200078e00ff */
[----:B------:R-:W-:Y:S01]  /*3940*/  UPRMT UR4, UR69, 0x654, UR7 ;  /* 0x0000065445047896 */ /* 0x000fe20008000007 */
[----:B---3--:R-:W-:-:S03]  /*3950*/  IMAD.SHL.U32 R5, R7, 0x20, RZ ;  /* 0x0000002007057824 */ /* 0x008fc600078e00ff */
[-C--:B------:R-:W-:Y:S02]  /*3960*/  SHF.L.U32 R4, R4, R7.reuse, RZ ;  /* 0x0000000704047219 */ /* 0x080fe400000006ff */
[----:B------:R-:W-:Y:S01]  /*3970*/  SHF.L.U32 R7, R0, R7, RZ ;  /* 0x0000000700077219 */ /* 0x000fe200000006ff */
[----:B------:R3:W-:Y:S04]  /*3980*/  STS [UR6+0x140], R5 ;  /* 0x00014005ff007988 */ /* 0x0007e80008000806 */
[----:B------:R3:W-:Y:S04]  /*3990*/  ATOMS.OR RZ, [UR5+0x14], R4 ;  /* 0x00001404ffff798c */ /* 0x0007e8000b000005 */
[----:B------:R3:W-:Y:S01]  /*39a0*/  ATOMS.OR RZ, [UR5+0x18], R7 ;  /* 0x00001807ffff798c */ /* 0x0007e2000b000005 */
[----:B------:R-:W-:Y:S03]  /*39b0*/  SYNCS.ARRIVE.TRANS64.RED.A1T0 RZ, [UR4], RZ ;  /* 0x000000ffffff79a7 */ /* 0x000fe60008100404 */
[----:B------:R3:W-:Y:S01]  /*39c0*/  ATOMS.XOR RZ, [UR5+0x10], R0 ;  /* 0x00001000ffff798c */ /* 0x0007e2000b800005 */
[----:B------:R-:W-:Y:S05]  /*39d0*/  BRA `(.L_x_68) ;  /* 0x0000000000107947 */ /* 0x000fea0003800000 */
.L_x_61:
[----:B------:R-:W-:Y:S02]  /*39e0*/  MOV R0, 0xffffffff ;  /* 0xffffffff00007802 */ /* 0x000fe40000000f00 */
[----:B------:R-:W-:-:S03]  /*39f0*/  MOV R4, 0x3a20 ;  /* 0x00003a2000047802 */ /* 0x000fc60000000f00 */
[----:B------:R2:W-:Y:S04]  /*3a00*/  STS [UR6+0x140], R0 ;  /* 0x00014000ff007988 */ /* 0x0005e80008000806 */
[----:B-12--5:R-:W-:Y:S05]  /*3a10*/  CALL.REL.NOINC `($__internal_1_$__cuda_sm10x_tcgen05_guardrail_trap_phase_invalid_during_alloc) ;  /* 0x00000058007c7944 */ /* 0x026fea0003c00000 */
.L_x_68:
[----:B------:R-:W-:Y:S05]  /*3a20*/  WARPSYNC.ALL ;  /* 0x0000000000007948 */ /* 0x000fea0003800000 */
[----:B------:R-:W4:Y:S01]  /*3a30*/  S2UR UR4, SR_CgaCtaId ;  /* 0x00000000000479c3 */ /* 0x000f220000008800 */
[----:B------:R-:W-:Y:S01]  /*3a40*/  UMOV UR41, 0x400 ;  /* 0x0000040000297882 */ /* 0x000fe20000000000 */
[----:B------:R-:W-:-:S06]  /*3a50*/  NOP ;  /* 0x0000000000007918 */ /* 0x000fcc0000000000 */
[----:B------:R-:W-:Y:S06]  /*3a60*/  BAR.ARV 0x6, 0xa0 ;  /* 0x0182800000007b1d */ /* 0x000fec0000002000 */
[----:B------:R-:W1:Y:S01]  /*3a70*/  LDCU UR6, c[0x0][0x38c] ;  /* 0x00007180ff0677ac */ /* 0x000e620008000800 */
[----:B------:R-:W-:Y:S01]  /*3a80*/  LOP3.LUT R3, R3, 0xffff, RZ, 0xc0, !PT ;  /* 0x0000ffff03037812 */ /* 0x000fe200078ec0ff */
[----:B--2---:R-:W-:Y:S01]  /*3a90*/  IMAD.MOV.U32 R9, RZ, RZ, 0x1 ;  /* 0x00000001ff097424 */ /* 0x004fe200078e00ff */
[----:B------:R-:W-:Y:S01]  /*3aa0*/  LOP3.LUT R2, R2, 0xffff, RZ, 0xc0, !PT ;  /* 0x0000ffff02027812 */ /* 0x000fe200078ec0ff */
[----:B------:R-:W-:Y:S01]  /*3ab0*/  IMAD.MOV.U32 R8, RZ, RZ, RZ ;  /* 0x000000ffff087224 */ /* 0x000fe200078e00ff */
[----:B------:R-:W-:Y:S01]  /*3ac0*/  R2UR UR43, R3 ;  /* 0x00000000032b72ca */ /* 0x000fe200000e0000 */
[----:B------:R-:W-:Y:S01]  /*3ad0*/  UMOV UR47, URZ ;  /* 0x000000ff002f7c82 */ /* 0x000fe20008000000 */
[----:B------:R-:W-:-:S02]  /*3ae0*/  R2UR UR65, R2 ;  /* 0x00000000024172ca */ /* 0x000fc400000e0000 */
[----:B------:R-:W-:Y:S01]  /*3af0*/  CS2R R2, SRZ ;  /* 0x0000000000027805 */ /* 0x000fe2000001ff00 */
[----:B------:R-:W-:Y:S01]  /*3b00*/  UMOV UR38, URZ ;  /* 0x000000ff00267c82 */ /* 0x000fe20008000000 */
[----:B----4-:R-:W-:Y:S01]  /*3b10*/  ULEA UR41, UR4, UR41, 0x18 ;  /* 0x0000002904297291 */ /* 0x010fe2000f8ec0ff */
[----:B------:R-:W-:Y:S01]  /*3b20*/  UMOV UR37, URZ ;  /* 0x000000ff00257c82 */ /* 0x000fe20008000000 */
[----:B------:R-:W-:Y:S02]  /*3b30*/  UISETP.NE.AND UP3, UPT, UR68, URZ, UPT ;  /* 0x000000ff4400728c */ /* 0x000fe4000bf65270 */
[----:B------:R-:W-:Y:S02]  /*3b40*/  UIADD3 UR5, UPT, UPT, UR41, 0x6400, URZ ;  /* 0x0000640029057890 */ /* 0x000fe4000fffe0ff */
[----:B------:R-:W-:-:S03]  /*3b50*/  UIADD3 UR4, UPT, UPT, UR41, 0x2e400, URZ ;  /* 0x0002e40029047890 */ /* 0x000fc6000fffe0ff */
[----:B---3--:R-:W2:Y:S01]  /*3b60*/  LDS R0, [UR41+0x140] ;  /* 0x00014029ff007984 */ /* 0x008ea20008000800 */
[----:B-1----:R-:W-:Y:S02]  /*3b70*/  UIADD3 UR6, UPT, UPT, UR6, 0x7f, URZ ;  /* 0x0000007f06067890 */ /* 0x002fe4000fffe0ff */
[----:B------:R-:W-:Y:S02]  /*3b80*/  USHF.R.U32.HI UR5, URZ, 0x4, UR5 ;  /* 0x00000004ff057899 */ /* 0x000fe40008011605 */
[----:B------:R-:W-:Y:S02]  /*3b90*/  USHF.R.S32.HI UR64, URZ, 0x1f, UR6 ;  /* 0x0000001fff407899 */ /* 0x000fe40008011406 */
[----:B------:R-:W-:Y:S02]  /*3ba0*/  USHF.R.U32.HI UR4, URZ, 0x4, UR4 ;  /* 0x00000004ff047899 */ /* 0x000fe40008011604 */
[----:B------:R-:W-:Y:S02]  /*3bb0*/  ULEA.HI UR64, UR64, UR6, URZ, 0x7 ;  /* 0x0000000640407291 */ /* 0x000fe4000f8f38ff */
[----:B------:R-:W-:-:S02]  /*3bc0*/  ULOP3.LUT UR5, UR5, 0x3fff, URZ, 0xc0, !UPT ;  /* 0x00003fff05057892 */ /* 0x000fc4000f8ec0ff */
[----:B------:R-:W-:Y:S02]  /*3bd0*/  USHF.R.S32.HI UR64, URZ, 0x7, UR64 ;  /* 0x00000007ff407899 */ /* 0x000fe40008011440 */
[----:B------:R-:W-:Y:S02]  /*3be0*/  ULOP3.LUT UR45, UR4, 0x3fff, URZ, 0xc0, !UPT ;  /* 0x00003fff042d7892 */ /* 0x000fe4000f8ec0ff */
[----:B------:R-:W-:Y:S01]  /*3bf0*/  UISETP.LT.AND UP0, UPT, UR64, 0x1, UPT ;  /* 0x000000014000788c */ /* 0x000fe2000bf01270 */
[----:B------:R-:W-:Y:S01]  /*3c00*/  UMOV UR62, 0x0 ;  /* 0x00000000003e7882 */ /* 0x000fe20000000000 */
        /* <DEDUP_REMOVED lines=9> */
[----:B------:R-:W-:-:S02]  /*3ca0*/  ULOP3.LUT UR44, UR5, 0x10000, URZ, 0xfc, !UPT ;  /* 0x00010000052c7892 */ /* 0x000fc4000f8efcff */
[----:B------:R-:W-:Y:S02]  /*3cb0*/  ULOP3.LUT UR45, UR45, 0x10000, URZ, 0xfc, !UPT ;  /* 0x000100002d2d7892 */ /* 0x000fe4000f8efcff */
[----:B------:R-:W-:Y:S01]  /*3cc0*/  USEL UR66, UR64, 0x1, !UP0 ;  /* 0x0000000140427887 */ /* 0x000fe2000c000000 */
[----:B------:R-:W-:Y:S01]  /*3cd0*/  UMOV UR52, 0x0 ;  /* 0x0000000000347882 */ /* 0x000fe20000000000 */
[----:B------:R-:W-:Y:S01]  /*3ce0*/  UMOV UR53, 0x10100010 ;  /* 0x1010001000357882 */ /* 0x000fe20000000000 */
[----:B------:R-:W-:Y:S01]  /*3cf0*/  UMOV UR50, 0x0 ;  /* 0x0000000000327882 */ /* 0x000fe20000000000 */
[----:B------:R-:W-:Y:S01]  /*3d00*/  UMOV UR51, 0x10100010 ;  /* 0x1010001000337882 */ /* 0x000fe20000000000 */
[----:B------:R-:W-:Y:S01]  /*3d10*/  UMOV UR48, 0x0 ;  /* 0x0000000000307882 */ /* 0x000fe20000000000 */
[----:B--2---:R-:W-:Y:S01]  /*3d20*/  R2UR UR67, R0 ;  /* 0x00000000004372ca */ /* 0x004fe200000e0000 */
[----:B------:R-:W-:-:S14]  /*3d30*/  UMOV UR49, 0x10100010 ;  /* 0x1010001000317882 */ /* 0x000fdc0000000000 */
.L_x_79:
[C---:B------:R-:W-:Y:S02]  /*3d40*/  LEA R0, R8.reuse, UR41, 0x3 ;  /* 0x0000002908007c11 */ /* 0x040fe4000f8e18ff */
[----:B------:R-:W-:Y:S02]  /*3d50*/  SHF.L.U32 R5, R3, 0x1f, RZ ;  /* 0x0000001f03057819 */ /* 0x000fe400000006ff */
[----:B------:R-:W-:Y:S02]  /*3d60*/  LEA R4, R8, UR41, 0x4 ;  /* 0x0000002908047c11 */ /* 0x000fe4000f8e20ff */
[----:B------:R-:W1:Y:S02]  /*3d70*/  SYNCS.PHASECHK.TRANS64.TRYWAIT P0, [R0+URZ+0x90], R5 ;  /* 0x00009005000075a7 */ /* 0x000e6400080011ff */
[----:B-1-3--:R-:W-:Y:S05]  /*3d80*/  @!P0 BRA `(.L_x_72) ;  /* 0x0000005000148947 */ /* 0x00afea0003800000 */
.L_x_158:
[----:B-1----:R-:W1:Y:S01]  /*3d90*/  LDS.128 R4, [R4+0x120] ;  /* 0x0001200004047984 */ /* 0x002e620000000c00 */
[----:B------:R-:W-:Y:S02]  /*3da0*/  VIADD R0, R0, 0xa0 ;  /* 0x000000a000007836 */ /* 0x000fe40000000000 */
[----:B------:R-:W-:Y:S01]  /*3db0*/  VIADD R8, R8, 0x1 ;  /* 0x0000000108087836 */ /* 0x000fe20000000000 */
[----:B------:R-:W-:Y:S01]  /*3dc0*/  @!PT LDS RZ, [RZ] ;  /* 0x00000000fffff984 */ /* 0x000fe20000000800 */
[----:B------:R-:W-:Y:S01]  /*3dd0*/  @!PT LDS RZ, [RZ] ;  /* 0x00000000fffff984 */ /* 0x000fe20000000800 */
[----:B------:R-:W-:Y:S01]  /*3de0*/  @!PT LDS RZ, [RZ] ;  /* 0x00000000fffff984 */ /* 0x000fe20000000800 */
[----:B------:R-:W-:Y:S01]  /*3df0*/  @!PT LDS RZ, [RZ] ;  /* 0x00000000fffff984 */ /* 0x000fe20000000800 */
[----:B------:R2:W-:Y:S06]  /*3e00*/  MEMBAR.ALL.CTA ;  /* 0x0000000000007992 */ /* 0x0005ec0000008000 */
[----:B--2---:R-:W2:Y:S01]  /*3e10*/  FENCE.VIEW.ASYNC.S ;  /* 0x00000000000073c6 */ /* 0x004ea20000000000 */
[----:B------:R-:W-:-:S04]  /*3e20*/  PRMT R0, RZ, 0x654, R0 ;  /* 0x00000654ff007816 */ /* 0x000fc80000000000 */
[----:B--2---:R2:W-:Y:S01]  /*3e30*/  SYNCS.ARRIVE.TRANS64.RED.A1T0 RZ, [R0+URZ], RZ ;  /* 0x000000ff00ff79a7 */ /* 0x0045e200081004ff */
[----:B-1----:R-:W-:Y:S01]  /*3e40*/  LOP3.LUT P1, RZ, R6, 0x1, RZ, 0xc0, !PT ;  /* 0x0000000106ff7812 */ /* 0x002fe2000782c0ff */
[----:B--2---:R-:W-:-:S12]  /*3e50*/  BRA.U UP3, `(.L_x_73) ;  /* 0x0000000503587547 */ /* 0x004fd8000b800000 */
[----:B------:R-:W1:Y:S01]  /*3e60*/  LDCU UR4, c[0x0][0x38c] ;  /* 0x00007180ff0477ac */ /* 0x000e620008000800 */
[----:B------:R-:W-:Y:S02]  /*3e70*/  PLOP3.LUT P2, PT, PT, PT, PT, 0x80, 0x8 ;  /* 0x000000000008781c */ /* 0x000fe40003f4f070 */
[----:B------:R-:W-:Y:S01]  /*3e80*/  SHF.L.U32 R5, R9, 0x1f, RZ ;  /* 0x0000001f09057819 */ /* 0x000fe200000006ff */
[----:B------:R-:W-:Y:S02]  /*3e90*/  ULEA UR46, UR47, UR41, 0x3 ;  /* 0x000000292f2e7291 */ /* 0x000fe4000f8e18ff */
[----:B------:R-:W-:Y:S02]  /*3ea0*/  ULEA UR36, UR47, UR67, 0x6 ;  /* 0x000000432f247291 */ /* 0x000fe4000f8e30ff */
[----:B-1----:R-:W-:-:S06]  /*3eb0*/  UISETP.GE.AND UP0, UPT, UR4, 0x1, UPT ;  /* 0x000000010400788c */ /* 0x002fcc000bf06270 */
[----:B------:R-:W-:-:S05]  /*3ec0*/  PLOP3.LUT P0, PT, PT, PT, UP0, 0x80, 0x8 ;  /* 0x000000000008781c */ /* 0x000fca0003f0f008 */
[----:B------:R-:W-:-:S08]  /*3ed0*/  @UP0 ULEA UR4, UR38, UR41, 0x3 ;  /* 0x0000002926040291 */ /* 0x000fd0000f8e18ff */
[----:B------:R-:W-:-:S04]  /*3ee0*/  @P0 SHF.L.U32 R0, R2, 0x1f, RZ ;  /* 0x0000001f02000819 */ /* 0x000fc800000006ff */
[----:B------:R1:W2:Y:S01]  /*3ef0*/  @P0 SYNCS.PHASECHK.TRANS64.TRYWAIT P2, [UR4], R0 ;  /* 0x00000000ff0005a7 */ /* 0x0002a20008041104 */
[----:B------:R-:W3:Y:S02]  /*3f00*/  SYNCS.PHASECHK.TRANS64.TRYWAIT P0, [UR46+0xd0], R5 ;  /* 0x0000d005ff0075a7 */ /* 0x000ee4000800112e */
[----:B-123--:R-:W-:Y:S05]  /*3f10*/  @!P0 BRA `(.L_x_74) ;  /* 0x0000004c00c48947 */ /* 0x00efea0003800000 */
.L_x_160:
[----:B------:R-:W-:Y:S01]  /*3f20*/  UMOV UR42, UR37 ;  /* 0x00000025002a7c82 */ /* 0x000fe20008000000 */
[----:B------:R-:W-:Y:S05]  /*3f30*/  BRA.U !UP0, `(.L_x_75) ;  /* 0x0000000508107547 */ /* 0x000fea000b800000 */
[----:B------:R-:W-:Y:S02]  /*3f40*/  UIADD3 UR42, UPT, UPT, UR66, UR37, URZ ;  /* 0x00000025422a7290 */ /* 0x000fe4000fffe0ff */
[----:B------:R-:W-:Y:S01]  /*3f50*/  UPLOP3.LUT UP2, UPT, UPT, UPT, UPT, 0x40, 0x4 ;  /* 0x000000000004789c */ /* 0x000fe20003f4e870 */
[----:B------:R-:W-:Y:S01]  /*3f60*/  UMOV UR39, UR64 ;  /* 0x0000004000277c82 */ /* 0x000fe20008000000 */
[----:B------:R-:W-:-:S09]  /*3f70*/  UMOV UR5, UR38 ;  /* 0x0000002600057c82 */ /* 0x000fd20008000000 */
.L_x_78:
[----:B------:R-:W-:Y:S01]  /*3f80*/  ULEA UR7, UR5, UR41, 0x3 ;  /* 0x0000002905077291 */ /* 0x000fe2000f8e18ff */
[----:B--23--:R-:W-:Y:S11]  /*3f90*/  @P2 BRA `(.L_x_76) ;  /* 0x00000000000c2947 */ /* 0x00cff60003800000 */
[----:B-1----:R-:W-:Y:S04]  /*3fa0*/  SHF.L.U32 R5, R2, 0x1f, RZ ;  /* 0x0000001f02057819 */ /* 0x002fe800000006ff */
[----:B------:R-:W1:Y:S02]  /*3fb0*/  SYNCS.PHASECHK.TRANS64.TRYWAIT P0, [UR7], R5 ;  /* 0x00000005ff0075a7 */ /* 0x000e640008001107 */
[----:B-1----:R-:W-:Y:S05]  /*3fc0*/  @!P0 BRA `(.L_x_77) ;  /* 0x0000004c00b08947 */ /* 0x002fea0003800000 */
.L_x_76:
[----:B------:R-:W-:Y:S01]  /*3fd0*/  UISETP.NE.AND UP0, UPT, UR39, 0x1, UPT ;  /* 0x000000012700788c */ /* 0x000fe2000bf05270 */
[----:B------:R-:W-:Y:S01]  /*3fe0*/  PLOP3.LUT P2, PT, PT, PT, PT, 0x80, 0x8 ;  /* 0x000000000008781c */ /* 0x000fe20003f4f070 */
[----:B------:R-:W-:Y:S02]  /*3ff0*/  UIADD3 UR4, UPT, UPT, UR5, 0x1, URZ ;  /* 0x0000000105047890 */ /* 0x000fe4000fffe0ff */
[----:B------:R-:W-:Y:S02]  /*4000*/  UIADD3 UR40, UPT, UPT, UR7, 0x28, URZ ;  /* 0x0000002807287890 */ /* 0x000fe4000fffe0ff */
[----:B------:R-:W-:Y:S01]  /*4010*/  UISETP.NE.AND UP1, UPT, UR4, 0x5, UPT ;  /* 0x000000050400788c */ /* 0x000fe2000bf25270 */
[----:B------:R-:W-:Y:S01]  /*4020*/  PLOP3.LUT P0, PT, PT, PT, UP0, 0x80, 0x8 ;  /* 0x000000000008781c */ /* 0x000fe20003f0f008 */
[----:B------:R-:W-:Y:S02]  /*4030*/  UIADD3 UR37, UPT, UPT, UR37, 0x1, URZ ;  /* 0x0000000125257890 */ /* 0x000fe4000fffe0ff */
[----:B------:R-:W-:Y:S02]  /*4040*/  USEL UR6, URZ, 0x1, UP1 ;  /* 0x00000001ff067887 */ /* 0x000fe40008800000 */
[----:B------:R-:W-:Y:S02]  /*4050*/  USEL UR38, UR4, URZ, UP1 ;  /* 0x000000ff04267287 */ /* 0x000fe40008800000 */
[----:B------:R-:W-:Y:S02]  /*4060*/  UIADD3 UR39, UPT, UPT, UR39, -0x1, URZ ;  /* 0xffffffff27277890 */ /* 0x000fe4000fffe0ff */
[----:B------:R-:W-:Y:S01]  /*4070*/  @UP0 ULEA UR4, UR38, UR41, 0x3 ;  /* 0x0000002926040291 */ /* 0x000fe2000f8e18ff */
[----:B------:R-:W-:Y:S01]  /*4080*/  LOP3.LUT R2, R2, UR6, RZ, 0x3c, !PT ;  /* 0x0000000602027c12 */ /* 0x000fe2000f8e3cff */
[----:B------:R-:W-:Y:S02]  /*4090*/  ULEA UR6, UR5, UR45, 0x9 ;  /* 0x0000002d05067291 */ /* 0x000fe4000f8e48ff */
[----:B------:R-:W-:Y:S01]  /*40a0*/  UISETP.NE.AND UP0, UPT, UR37, UR42, UPT ;  /* 0x0000002a2500728c */ /* 0x000fe2000bf05270 */
[----:B-1----:R-:W-:Y:S01]  /*40b0*/  @P0 SHF.L.U32 R0, R2, 0x1f, RZ ;  /* 0x0000001f02000819 */ /* 0x002fe200000006ff */
[----:B------:R-:W-:Y:S02]  /*40c0*/  UIADD3 UR34, UPT, UPT, UR6, 0x2, URZ ;  /* 0x0000000206227890 */ /* 0x000fe4000fffe0ff */
[----:B------:R-:W-:Y:S01]  /*40d0*/  UIADD3 UR30, UPT, UPT, UR6, 0x4, URZ ;  /* 0x00000004061e7890 */ /* 0x000fe2000fffe0ff */
[----:B------:R2:W3:Y:S01]  /*40e0*/  @P0 SYNCS.PHASECHK.TRANS64.TRYWAIT P2, [UR4], R0 ;  /* 0x00000000ff0005a7 */ /* 0x0004e20008041104 */
[----:B------:R-:W-:Y:S02]  /*40f0*/  ULEA UR4, UR5, UR44, 0xb ;  /* 0x0000002c05047291 */ /* 0x000fe4000f8e58ff */
[----:B------:R-:W-:Y:S02]  /*4100*/  UIADD3 UR26, UPT, UPT, UR6, 0x6, URZ ;  /* 0x00000006061a7890 */ /* 0x000fe4000fffe0ff */
        /* <DEDUP_REMOVED lines=10> */
[----:B------:R-:W-:Y:S01]  /*41b0*/  UIADD3 UR8, UPT, UPT, UR4, 0x406, URZ ;  /* 0x0000040604087890 */ /* 0x000fe2000fffe0ff */
[----:B------:R-:W-:Y:S01]  /*41c0*/  UMOV UR7, 0x40004040 ;  /* 0x4000404000077882 */ /* 0x000fe20000000000 */
[----:B------:R-:W-:Y:S01]  /*41d0*/  UMOV UR5, 0x40004040 ;  /* 0x4000404000057882 */ /* 0x000fe20000000000 */
[----:B------:R-:W-:Y:S01]  /*41e0*/  UMOV UR35, 0x40004040 ;  /* 0x4000404000237882 */ /* 0x000fe20000000000 */
[----:B------:R1:W-:Y:S01]  /*41f0*/  UTCHMMA.2CTA gdesc[UR4], gdesc[UR6], tmem[UR36], tmem[UR62], idesc[UR63], UP2 ;  /* 0x00ff3e06040075ea */ /* 0x0003e20009200024 */
[----:B------:R-:W-:Y:S01]  /*4200*/  UPLOP3.LUT UP2, UPT, UPT, UPT, UPT, 0x80, 0x8 ;  /* 0x000000000008789c */ /* 0x000fe20003f4f070 */
[----:B------:R-:W-:Y:S01]  /*4210*/  UMOV UR33, 0x40004040 ;  /* 0x4000404000217882 */ /* 0x000fe20000000000 */
[----:B------:R-:W-:Y:S01]  /*4220*/  UMOV UR31, 0x40004040 ;  /* 0x40004040001f7882 */ /* 0x000fe20000000000 */
[----:B------:R2:W-:Y:S01]  /*4230*/  UTCHMMA.2CTA gdesc[UR32], gdesc[UR34], tmem[UR36], tmem[UR60], idesc[UR61], UPT ;  /* 0x00ff3c22200075ea */ /* 0x0005e2000ba00024 */
        /* <DEDUP_REMOVED lines=14> */
[----:B------:R-:W-:Y:S01]  /*4320*/  UMOV UR9, 0x40004040 ;  /* 0x4000404000097882 */ /* 0x000fe20000000000 */
[----:B------:R2:W-:Y:S01]  /*4330*/  UTCHMMA.2CTA gdesc[UR12], gdesc[UR14], tmem[UR36], tmem[UR50], idesc[UR51], UPT ;  /* 0x00ff320e0c0075ea */ /* 0x0005e2000ba00024 */
[----:B------:R2:W-:Y:S01]  /*4340*/  UTCHMMA.2CTA gdesc[UR8], gdesc[UR10], tmem[UR36], tmem[UR48], idesc[UR49], UPT ;  /* 0x00ff300a080075ea */ /* 0x0005e2000ba00024 */
[----:B------:R2:W-:Y:S01]  /*4350*/  UTCBAR.2CTA.MULTICAST [UR40], URZ, UR43 ;  /* 0x000000ff280073e9 */ /* 0x0005e2000820082b */
[----:B-1----:R-:W-:Y:S01]  /*4360*/  UMOV UR5, UR38 ;  /* 0x0000002600057c82 */ /* 0x002fe20008000000 */
[----:B------:R-:W-:Y:S05]  /*4370*/  BRA.U UP0, `(.L_x_78) ;  /* 0xfffffffd00007547 */ /* 0x000fea000b83ffff */
.L_x_75:
[----:B------:R-:W-:Y:S01]  /*4380*/  UIADD3 UR4, UPT, UPT, UR46, 0xb0, URZ ;  /* 0x000000b02e047890 */ /* 0x000fe2000fffe0ff */
[----:B------:R-:W-:-:S08]  /*4390*/  UMOV UR37, UR42 ;  /* 0x0000002a00257c82 */ /* 0x000fd00008000000 */
[----:B------:R4:W-:Y:S01]  /*43a0*/  UTCBAR.2CTA.MULTICAST [UR4], URZ, UR65 ;  /* 0x000000ff040073e9 */ /* 0x0009e20008200841 */
[----:B------:R-:W-:Y:S02]  /*43b0*/  NOP ;  /* 0x0000000000007918 */ /* 0x000fe40000000000 */
.L_x_73:
[----:B----4-:R-:W-:Y:S01]  /*43c0*/  UIADD3 UR4, UPT, UPT, UR47, 0x1, URZ ;  /* 0x000000012f047890 */ /* 0x010fe2000fffe0ff */
[----:B------:R-:W-:-:S03]  /*43d0*/  ISETP.NE.AND P0, PT, R8, 0x2, PT ;  /* 0x000000020800780c */ /* 0x000fc60003f05270 */
[----:B------:R-:W-:Y:S01]  /*43e0*/  UISETP.NE.AND UP0, UPT, UR4, 0x4, UPT ;  /* 0x000000040400788c */ /* 0x000fe2000bf05270 */
[----:B-12---:R-:W-:Y:S02]  /*43f0*/  SEL R0, RZ, 0x1, P0 ;  /* 0x00000001ff007807 */ /* 0x006fe40000000000 */
[----:B------:R-:W-:Y:S01]  /*4400*/  SEL R8, R8, RZ, P0 ;  /* 0x000000ff08087207 */ /* 0x000fe20000000000 */
[----:B------:R-:W-:Y:S01]  /*4410*/  USEL UR5, URZ, 0x1, UP0 ;  /* 0x00000001ff057887 */ /* 0x000fe20008000000 */
[----:B------:R-:W-:Y:S01]  /*4420*/  LOP3.LUT R3, R3, R0, RZ, 0x3c, !PT ;  /* 0x0000000003037212 */ /* 0x000fe200078e3cff */
[----:B------:R-:W-:-:S04]  /*4430*/  USEL UR47, UR4, URZ, UP0 ;  /* 0x000000ff042f7287 */ /* 0x000fc80008000000 */
[----:B------:R-:W-:Y:S01]  /*4440*/  LOP3.LUT R9, R9, UR5, RZ, 0x3c, !PT ;  /* 0x0000000509097c12 */ /* 0x000fe2000f8e3cff */
[----:B------:R-:W-:Y:S07]  /*4450*/  @P1 BRA `(.L_x_79) ;  /* 0xfffffff800381947 */ /* 0x000fee000383ffff */
[----:B------:R-:W1:Y:S01]  /*4460*/  S2UR UR8, SR_CgaCtaId ;  /* 0x00000000000879c3 */ /* 0x000e620000008800 */
[----:B------:R-:W-:Y:S01]  /*4470*/  ELECT P0, URZ, PT ;  /* 0x0000000000ff782f */ /* 0x000fe20003800000 */
[----:B------:R-:W-:Y:S01]  /*4480*/  HFMA2 R0, -RZ, RZ, 0, 5.9604644775390625e-08 ;  /* 0x00000001ff007431 */ /* 0x000fe200000001ff */
[----:B------:R-:W-:-:S05]  /*4490*/  UMOV UR4, 0x40 ;  /* 0x0000004000047882 */ /* 0x000fca0000000000 */
[----:B------:R-:W-:Y:S01]  /*44a0*/  UVIRTCOUNT.DEALLOC.SMPOOL 0x80 ;  /* 0x000000800000784c */ /* 0x000fe20000000000 */
[----:B------:R-:W-:Y:S02]  /*44b0*/  UISETP.NE.AND UP1, UPT, UR68, URZ, UPT ;  /* 0x000000ff4400728c */ /* 0x000fe4000bf25270 */
[----:B-1----:R-:W-:-:S09]  /*44c0*/  ULEA UR8, UR8, UR4, 0x18 ;  /* 0x0000000408087291 */ /* 0x002fd2000f8ec0ff */
[----:B------:R1:W-:Y:S01]  /*44d0*/  @P0 STS.U8 [UR8+0x1c], R0 ;  /* 0x00001c00ff000988 */ /* 0x0003e20008000008 */
[----:B------:R-:W-:Y:S05]  /*44e0*/  BRA.U UP1, `(.L_x_80) ;  /* 0x0000000101a07547 */ /* 0x000fea000b800000 */
[----:B------:R-:W-:Y:S01]  /*44f0*/  UIADD3 UR7, UPT, UPT, UR41, 0xd0, URZ ;  /* 0x000000d029077890 */ /* 0x000fe2000fffe0ff */
[----:B------:R-:W-:-:S03]  /*4500*/  SHF.L.U32 R3, R9, 0x1f, RZ ;  /* 0x0000001f09037819 */ /* 0x000fc600000006ff */
[----:B------:R-:W-:-:S09]  /*4510*/  ULEA UR4, UR47, UR7, 0x3 ;  /* 0x000000072f047291 */ /* 0x000fd2000f8e18ff */
[----:B------:R-:W2:Y:S02]  /*4520*/  SYNCS.PHASECHK.TRANS64.TRYWAIT P0, [UR4], R3 ;  /* 0x00000003ff0075a7 */ /* 0x000ea40008001104 */
[----:B--2---:R-:W-:Y:S05]  /*4530*/  @!P0 BRA `(.L_x_81) ;  /* 0x00000048006c8947 */ /* 0x004fea0003800000 */
.L_x_163:
        /* <DEDUP_REMOVED lines=9> */
.L_x_165:
        /* <DEDUP_REMOVED lines=9> */
.L_x_167:
[----:B------:R-:W-:-:S04]  /*4660*/  UIADD3 UR4, UPT, UPT, UR4, 0x1, URZ ;  /* 0x0000000104047890 */ /* 0x000fc8000fffe0ff */
[----:B------:R-:W-:-:S04]  /*4670*/  UISETP.NE.AND UP0, UPT, UR4, 0x4, UPT ;  /* 0x000000040400788c */ /* 0x000fc8000bf05270 */
[----:B------:R-:W-:Y:S02]  /*4680*/  USEL UR5, URZ, 0x1, UP0 ;  /* 0x00000001ff057887 */ /* 0x000fe40008000000 */
[----:B------:R-:W-:-:S04]  /*4690*/  USEL UR4, UR4, URZ, UP0 ;  /* 0x000000ff04047287 */ /* 0x000fc80008000000 */
[----:B------:R-:W-:Y:S01]  /*46a0*/  ULEA UR4, UR4, UR7, 0x3 ;  /* 0x0000000704047291 */ /* 0x000fe2000f8e18ff */
[----:B-1----:R-:W-:-:S04]  /*46b0*/  LOP3.LUT R3, R2, UR5, RZ, 0x3c, !PT ;  /* 0x0000000502037c12 */ /* 0x002fc8000f8e3cff */
[----:B------:R-:W-:Y:S01]  /*46c0*/  SHF.L.U32 R3, R3, 0x1f, RZ ;  /* 0x0000001f03037819 */ /* 0x000fe200000006ff */
[----:B------:R-:W-:-:S04]  /*46d0*/  IMAD.U32 R0, RZ, RZ, UR4 ;  /* 0x00000004ff007e24 */ /* 0x000fc8000f8e00ff */
[----:B------:R1:W2:Y:S03]  /*46e0*/  SYNCS.PHASECHK.TRANS64.TRYWAIT P0, [R0+URZ], R3 ;  /* 0x00000003000075a7 */ /* 0x0002a600080011ff */
[----:B--2---:R-:W-:Y:S05]  /*46f0*/  @!P0 NANOSLEEP.SYNCS 0x989680 ;  /* 0x009896800000895d */ /* 0x004fea0003900000 */
[----:B------:R-:W2:Y:S02]  /*4700*/  @!P0 SYNCS.PHASECHK.TRANS64 P0, [R0+URZ], R3 ;  /* 0x00000003000085a7 */ /* 0x000ea400080010ff */
[----:B--2---:R-:W-:Y:S05]  /*4710*/  @P0 BRA `(.L_x_84) ;  /* 0x0000000000200947 */ /* 0x004fea0003800000 */
.L_x_85:
[----:B--2---:R2:W4:Y:S02]  /*4720*/  SYNCS.PHASECHK.TRANS64.TRYWAIT P0, [R0+URZ], R3 ;  /* 0x00000003000075a7 */ /* 0x00452400080011ff */
[----:B----4-:R-:W-:Y:S05]  /*4730*/  @!P0 NANOSLEEP.SYNCS 0x989680 ;  /* 0x009896800000895d */ /* 0x010fea0003900000 */
[----:B------:R-:W4:Y:S02]  /*4740*/  @!P0 SYNCS.PHASECHK.TRANS64 P0, [R0+URZ], R3 ;  /* 0x00000003000085a7 */ /* 0x000f2400080010ff */
[----:B----4-:R-:W-:Y:S05]  /*4750*/  @!P0 BRA `(.L_x_85) ;  /* 0xfffffffc00f08947 */ /* 0x010fea000383ffff */
[----:B------:R-:W-:Y:S05]  /*4760*/  BRA `(.L_x_84) ;  /* 0x00000000000c7947 */ /* 0x000fea0003800000 */
.L_x_80:
[----:B------:R-:W-:-:S04]  /*4770*/  UIADD3 UR4, UPT, UPT, UR41, 0x110, URZ ;  /* 0x0000011029047890 */ /* 0x000fc8000fffe0ff */
[----:B------:R-:W-:-:S09]  /*4780*/  UPRMT UR4, UR69, 0x654, UR4 ;  /* 0x0000065445047896 */ /* 0x000fd20008000004 */
[----:B------:R-:W-:Y:S03]  /*4790*/  SYNCS.ARRIVE.TRANS64.RED.A1T0 RZ, [UR4], RZ ;  /* 0x000000ffffff79a7 */ /* 0x000fe60008100404 */
.L_x_84:
[----:B-12---:R-:W-:Y:S01]  /*47a0*/  SHF.L.U32 R3, RZ, 0x1f, RZ ;  /* 0x0000001fff037819 */ /* 0x006fe200000006ff */
[----:B------:R-:W-:Y:S01]  /*47b0*/  UIADD3 UR4, UPT, UPT, UR41, 0x110, URZ ;  /* 0x0000011029047890 */ /* 0x000fe2000fffe0ff */
[----:B------:R-:W-:Y:S02]  /*47c0*/  PLOP3.LUT P0, PT, PT, PT, UP1, 0x80, 0x8 ;  /* 0x000000000008781c */ /* 0x000fe40003f0f018 */
[----:B------:R-:W1:Y:S02]  /*47d0*/  SYNCS.PHASECHK.TRANS64.TRYWAIT P1, [UR41+0x110], R3 ;  /* 0x00011003ff0075a7 */ /* 0x000e640008021129 */
[----:B-1----:R-:W-:Y:S09]  /*47e0*/  @!P1 BRA `(.L_x_86) ;  /* 0x0000004800089947 */ /* 0x002ff20003800000 */
.L_x_169:
[----:B------:R-:W-:Y:S01]  /*47f0*/  @!UP1 UPRMT UR4, UR69, 0x654, UR4 ;  /* 0x0000065445049896 */ /* 0x000fe20008000004 */
[----:B------:R-:W-:Y:S01]  /*4800*/  UMOV UR5, 0xffff ;  /* 0x0000ffff00057882 */ /* 0x000fe20000000000 */
[----:B------:R-:W-:-:S07]  /*4810*/  UMOV UR6, 0x1 ;  /* 0x0000000100067882 */ /* 0x000fce0000000000 */
[----:B------:R-:W-:Y:S01]  /*4820*/  @!P0 SYNCS.ARRIVE.TRANS64.RED.A1T0 RZ, [UR4], RZ ;  /* 0x000000ffffff89a7 */ /* 0x000fe20008100404 */
[----:B------:R-:W-:Y:S01]  /*4830*/  NOP ;  /* 0x0000000000007918 */ /* 0x000fe20000000000 */
[----:B-1----:R-:W1:Y:S01]  /*4840*/  LDS R0, [UR8+0x14] ;  /* 0x00001408ff007984 */ /* 0x002e620008000800 */
[----:B------:R-:W-:-:S04]  /*4850*/  ULOP3.LUT UR4, UR67, 0xffff, URZ, 0xc0, !UPT ;  /* 0x0000ffff43047892 */ /* 0x000fc8000f8ec0ff */
[----:B------:R-:W-:-:S04]  /*4860*/  USHF.R.U32.HI UR4, URZ, 0x5, UR4 ;  /* 0x00000005ff047899 */ /* 0x000fc80008011604 */
[----:B------:R-:W-:Y:S02]  /*4870*/  USHF.L.U32 UR5, UR5, UR4, URZ ;  /* 0x0000000405057299 */ /* 0x000fe400080006ff */
[----:B------:R-:W-:-:S04]  /*4880*/  USHF.L.U32 UR4, UR6, UR4, URZ ;  /* 0x0000000406047299 */ /* 0x000fc800080006ff */
[----:B-1----:R-:W-:-:S04]  /*4890*/  LOP3.LUT R0, R0, UR5, RZ, 0xc0, !PT ;  /* 0x0000000500007c12 */ /* 0x002fc8000f8ec0ff */
[----:B------:R-:W-:-:S13]  /*48a0*/  ISETP.NE.AND P0, PT, R0, UR5, PT ;  /* 0x0000000500007c0c */ /* 0x000fda000bf05270 */
[----:B------:R-:W-:Y:S05]  /*48b0*/  @P0 BRA `(.L_x_87) ;  /* 0x0000000000580947 */ /* 0x000fea0003800000 */
[----:B------:R-:W1:Y:S02]  /*48c0*/  LDS R0, [UR8+0x18] ;  /* 0x00001808ff007984 */ /* 0x000e640008000800 */
[----:B-1----:R-:W-:-:S04]  /*48d0*/  LOP3.LUT R0, R0, UR4, RZ, 0xc0, !PT ;  /* 0x0000000400007c12 */ /* 0x002fc8000f8ec0ff */
[----:B------:R-:W-:-:S13]  /*48e0*/  ISETP.NE.AND P0, PT, R0, UR4, PT ;  /* 0x0000000400007c0c */ /* 0x000fda000bf05270 */
[----:B------:R-:W-:Y:S05]  /*48f0*/  @P0 BRA `(.L_x_88) ;  /* 0x00000000003c0947 */ /* 0x000fea0003800000 */
[----:B------:R-:W1:Y:S01]  /*4900*/  S2R R2, SR_LANEID ;  /* 0x0000000000027919 */ /* 0x000e620000000000 */
[----:B------:R-:W-:Y:S01]  /*4910*/  ULOP3.LUT UR5, URZ, UR5, URZ, 0x33, !UPT ;  /* 0x00000005ff057292 */ /* 0x000fe2000f8e33ff */
[----:B------:R-:W-:Y:S01]  /*4920*/  LOP3.LUT R4, RZ, UR4, RZ, 0x33, !PT ;  /* 0x00000004ff047c12 */ /* 0x000fe2000f8e33ff */
[----:B------:R-:W-:Y:S02]  /*4930*/  VOTEU.ANY UR4, UPT, PT ;  /* 0x0000000000047886 */ /* 0x000fe400038e0100 */
[----:B------:R-:W-:Y:S01]  /*4940*/  UFLO.U32 UR4, UR4 ;  /* 0x00000004000472bd */ /* 0x000fe200080e0000 */
[----:B------:R-:W2:Y:S01]  /*4950*/  REDUX UR6, R4 ;  /* 0x00000000040673c4 */ /* 0x000ea20000000000 */
[----:B------:R-:W-:-:S06]  /*4960*/  IMAD.U32 R0, RZ, RZ, UR5 ;  /* 0x00000005ff007e24 */ /* 0x000fcc000f8e00ff */
[----:B------:R4:W-:Y:S01]  /*4970*/  UTCATOMSWS.AND URZ, UR5 ;  /* 0x0000000500ff79e3 */ /* 0x0009e20008000000 */
[----:B------:R-:W3:Y:S01]  /*4980*/  REDUX UR7, R0 ;  /* 0x00000000000773c4 */ /* 0x000ee20000000000 */
[----:B-1----:R-:W-:Y:S01]  /*4990*/  ISETP.EQ.U32.AND P0, PT, R2, UR4, PT ;  /* 0x0000000402007c0c */ /* 0x002fe2000bf02070 */
[----:B--2---:R-:W-:Y:S01]  /*49a0*/  IMAD.U32 R2, RZ, RZ, UR6 ;  /* 0x00000006ff027e24 */ /* 0x004fe2000f8e00ff */
[----:B---3--:R-:W-:-:S11]  /*49b0*/  MOV R3, UR7 ;  /* 0x0000000700037c02 */ /* 0x008fd60008000f00 */
[----:B------:R4:W-:Y:S04]  /*49c0*/  @P0 ATOMS.AND RZ, [UR8+0x14], R3 ;  /* 0x00001403ffff098c */ /* 0x0009e8000a800008 */
[----:B------:R4:W-:Y:S01]  /*49d0*/  @P0 ATOMS.AND RZ, [UR8+0x18], R2 ;  /* 0x00001802ffff098c */ /* 0x0009e2000a800008 */
[----:B------:R-:W-:Y:S05]  /*49e0*/  BRA `(.L_x_89) ;  /* 0x0000000000147947 */ /* 0x000fea0003800000 */
.L_x_88:
[----:B------:R-:W-:Y:S02]  /*49f0*/  MOV R2, 0x4a10 ;  /* 0x00004a1000027802 */ /* 0x000fe40000000f00 */
[----:B---3-5:R-:W-:Y:S05]  /*4a00*/  CALL.REL.NOINC `($__internal_0_$__cuda_sm10x_tcgen05_guardrail_trap_col_being_dealloced_not_returned_by_alloc) ;  /* 0x0000004800747944 */ /* 0x028fea0003c00000 */
[----:B------:R-:W-:Y:S05]  /*4a10*/  BRA `(.L_x_89) ;  /* 0x0000000000087947 */ /* 0x000fea0003800000 */
.L_x_87:
[----:B------:R-:W-:Y:S02]  /*4a20*/  MOV R2, 0x4a40 ;  /* 0x00004a4000027802 */ /* 0x000fe40000000f00 */
[----:B---3-5:R-:W-:Y:S05]  /*4a30*/  CALL.REL.NOINC `($__internal_2_$__cuda_sm10x_tcgen05_guardrail_trap_unallocated_columns_being_dealloced) ;  /* 0x0000004800807944 */ /* 0x028fea0003c00000 */
.L_x_89:
[----:B------:R-:W-:Y:S01]  /*4a40*/  NOP ;  /* 0x0000000000007918 */ /* 0x000fe20000000000 */
[----:B----4-:R-:W-:Y:S05]  /*4a50*/  EXIT ;  /* 0x000000000000794d */ /* 0x010fea0003800000 */
.L_x_60:
[----:B------:R-:W-:-:S09]  /*4a60*/  UISETP.NE.OR UP0, UPT, UR22, 0x3, !UP5 ;  /* 0x000000031600788c */ /* 0x000fd2000ef05670 */
[----:B------:R-:W-:Y:S05]  /*4a70*/  BRA.U UP0, `(.L_x_90) ;  /* 0x0000000d00f07547 */ /* 0x000fea000b800000 */
[----:B------:R-:W2:Y:S01]  /*4a80*/  LDCU UR33, c[0x0][0x370] ;  /* 0x00006e00ff2177ac */ /* 0x000ea20008000800 */
[----:B------:R-:W3:Y:S01]  /*4a90*/  LDC.64 R16, c[0x0][0x348] ;  /* 0x0000d200ff107b82 */ /* 0x000ee20000000a00 */
[----:B------:R-:W-:Y:S02]  /*4aa0*/  HFMA2 R13, -RZ, RZ, 0, 0 ;  /* 0x00000000ff0d7431 */ /* 0x000fe400000001ff */
[----:B------:R-:W-:Y:S01]  /*4ab0*/  IMAD.MOV.U32 R15, RZ, RZ, 0x1 ;  /* 0x00000001ff0f7424 */ /* 0x000fe200078e00ff */
[----:B------:R-:W2:Y:S01]  /*4ac0*/  LDCU.128 UR28, c[0x0][0xb10] ;  /* 0x00016200ff1c77ac */ /* 0x000ea20008000c00 */
[----:B------:R-:W-:Y:S01]  /*4ad0*/  IMAD.MOV.U32 R14, RZ, RZ, RZ ;  /* 0x000000ffff0e7224 */ /* 0x000fe200078e00ff */
[----:B------:R-:W-:Y:S01]  /*4ae0*/  MOV R7, 0x2000 ;  /* 0x0000200000077802 */ /* 0x000fe20000000f00 */
[----:B------:R-:W4:Y:S01]  /*4af0*/  LDCU UR32, c[0x0][0x374] ;  /* 0x00006e80ff2077ac */ /* 0x000f220008000800 */
[----:B------:R-:W1:Y:S01]  /*4b00*/  LDC.64 R2, c[0x0][0x888] ;  /* 0x00022200ff027b82 */ /* 0x000e620000000a00 */
[----:B------:R-:W4:Y:S01]  /*4b10*/  LDCU UR15, c[0x0][0xb0c] ;  /* 0x00016180ff0f77ac */ /* 0x000f220008000800 */
[----:B------:R-:W4:Y:S06]  /*4b20*/  LDCU UR37, c[0x0][0xb20] ;  /* 0x00016400ff2577ac */ /* 0x000f2c0008000800 */
[----:B------:R-:W1:Y:S01]  /*4b30*/  LDC.64 R4, c[0x0][0x890] ;  /* 0x00022400ff047b82 */ /* 0x000e620000000a00 */
[----:B------:R-:W3:Y:S01]  /*4b40*/  LDCU UR4, c[0x0][0xb30] ;  /* 0x00016600ff0477ac */ /* 0x000ee20008000800 */
[----:B--2---:R-:W-:-:S02]  /*4b50*/  UIMAD.WIDE.U32 UR6, UR33, UR28, URZ ;  /* 0x0000001c210672a5 */ /* 0x004fc4000f8e00ff */
[----:B----4-:R-:W-:Y:S01]  /*4b60*/  UIMAD.WIDE.U32 UR8, UR32, UR31, URZ ;  /* 0x0000001f200872a5 */ /* 0x010fe2000f8e00ff */
[----:B------:R-:W-:Y:S01]  /*4b70*/  UMOV UR24, 0x400 ;  /* 0x0000040000187882 */ /* 0x000fe20000000000 */
[----:B------:R-:W-:-:S03]  /*4b80*/  UPLOP3.LUT UP3, UPT, UPT, UPT, UPT, 0x40, 0x4 ;  /* 0x000000000004789c */ /* 0x000fc60003f6e870 */
[----:B------:R-:W-:Y:S01]  /*4b90*/  UMOV UR6, UR7 ;  /* 0x0000000700067c82 */ /* 0x000fe20008000000 */
[----:B------:R-:W-:Y:S01]  /*4ba0*/  UISETP.GE.AND UP0, UPT, UR42, 0x1, UPT ;  /* 0x000000012a00788c */ /* 0x000fe2000bf06270 */
[----:B------:R-:W-:Y:S01]  /*4bb0*/  UMOV UR34, UR9 ;  /* 0x0000000900227c82 */ /* 0x000fe20008000000 */
[----:B------:R-:W-:Y:S01]  /*4bc0*/  UISETP.NE.AND UP4, UPT, UR42, 0x1, UPT ;  /* 0x000000012a00788c */ /* 0x000fe2000bf85270 */
[----:B------:R-:W2:Y:S01]  /*4bd0*/  LDCU.64 UR16, c[0x0][0xb28] ;  /* 0x00016500ff1077ac */ /* 0x000ea20008000a00 */
[----:B------:R-:W-:Y:S02]  /*4be0*/  ULEA UR24, UR55, UR24, 0x18 ;  /* 0x0000001837187291 */ /* 0x000fe4000f8ec0ff */
[----:B------:R-:W-:Y:S02]  /*4bf0*/  UISETP.NE.AND UP6, UPT, UR15, 0x1, UPT ;  /* 0x000000010f00788c */ /* 0x000fe4000bfc5270 */
[----:B------:R-:W-:Y:S02]  /*4c00*/  UISETP.NE.AND UP5, UPT, UR30, 0x1, UPT ;  /* 0x000000011e00788c */ /* 0x000fe4000bfa5270 */
[----:B------:R-:W-:-:S02]  /*4c10*/  USHF.R.U32.HI UR35, URZ, UR29, UR6 ;  /* 0x0000001dff237299 */ /* 0x000fc40008011606 */
[----:B------:R-:W-:Y:S02]  /*4c20*/  USHF.R.U32.HI UR34, URZ, UR37, UR34 ;  /* 0x00000025ff227299 */ /* 0x000fe40008011622 */
[----:B---3--:R-:W-:Y:S01]  /*4c30*/  UISETP.NE.AND UP2, UPT, UR4, 0x1, UPT ;  /* 0x000000010400788c */ /* 0x008fe2000bf45270 */
[----:B------:R-:W-:-:S10]  /*4c40*/  UMOV UR12, URZ ;  /* 0x000000ff000c7c82 */ /* 0x000fd40008000000 */
.L_x_99:
[C---:B------:R-:W-:Y:S02]  /*4c50*/  LEA R12, R14.reuse, UR24, 0x3 ;  /* 0x000000180e0c7c11 */ /* 0x040fe4000f8e18ff */
[----:B------:R-:W-:Y:S02]  /*4c60*/  SHF.L.U32 R9, R13, 0x1f, RZ ;  /* 0x0000001f0d097819 */ /* 0x000fe400000006ff */
[----:B------:R-:W-:Y:S02]  /*4c70*/  LEA R10, R14, UR24, 0x4 ;  /* 0x000000180e0a7c11 */ /* 0x000fe4000f8e20ff */
[----:B---3--:R-:W3:Y:S02]  /*4c80*/  SYNCS.PHASECHK.TRANS64.TRYWAIT P0, [R12+URZ+0x90], R9 ;  /* 0x000090090c0075a7 */ /* 0x008ee400080011ff */
[----:B---3--:R-:W-:Y:S05]  /*4c90*/  @!P0 BRA `(.L_x_91) ;  /* 0x0000004000f48947 */ /* 0x008fea0003800000 */
.L_x_170:
[----:B---3--:R-:W3:Y:S01]  /*4ca0*/  LDS.128 R8, [R10+0x120] ;  /* 0x000120000a087984 */ /* 0x008ee20000000c00 */
[----:B------:R-:W-:Y:S01]  /*4cb0*/  UISETP.GE.AND UP0, UPT, UR42, 0x1, UPT ;  /* 0x000000012a00788c */ /* 0x000fe2000bf06270 */
[----:B------:R-:W-:Y:S01]  /*4cc0*/  @!PT LDS RZ, [RZ] ;  /* 0x00000000fffff984 */ /* 0x000fe20000000800 */
[----:B------:R-:W-:Y:S01]  /*4cd0*/  @!PT LDS RZ, [RZ] ;  /* 0x00000000fffff984 */ /* 0x000fe20000000800 */
[----:B------:R-:W-:Y:S01]  /*4ce0*/  @!PT LDS RZ, [RZ] ;  /* 0x00000000fffff984 */ /* 0x000fe20000000800 */
[----:B------:R-:W-:Y:S01]  /*4cf0*/  @!PT LDS RZ, [RZ] ;  /* 0x00000000fffff984 */ /* 0x000fe20000000800 */
[----:B------:R4:W-:Y:S06]  /*4d00*/  MEMBAR.ALL.CTA ;  /* 0x0000000000007992 */ /* 0x0009ec0000008000 */
[----:B----4-:R-:W4:Y:S01]  /*4d10*/  FENCE.VIEW.ASYNC.S ;  /* 0x00000000000073c6 */ /* 0x010f220000000000 */
[----:B---3--:R-:W-:Y:S11]  /*4d20*/  LOP3.LUT P0, RZ, R10, 0x1, RZ, 0xc0, !PT ;  /* 0x000000010aff7812 */ /* 0x008ff6000780c0ff */
[----:B------:R-:W-:Y:S02]  /*4d30*/  @!UPT UIADD3 URZ, UPT, UPT, URZ, URZ, URZ ;  /* 0x000000fffffff290 */ /* 0x000fe4000fffe0ff */
[----:B----4-:R-:W-:Y:S01]  /*4d40*/  VOTEU.ANY UP1, P0 ;  /* 0x0000000000ff7886 */ /* 0x010fe20000020100 */
[----:B------:R-:W-:Y:S11]  /*4d50*/  PLOP3.LUT P0, PT, PT, PT, UP1, 0x80, 0x8 ;  /* 0x000000000008781c */ /* 0x000ff60003f0f018 */
[----:B------:R-:W-:Y:S02]  /*4d60*/  @!UPT UIADD3 URZ, UPT, UPT, URZ, URZ, URZ ;  /* 0x000000fffffff290 */ /* 0x000fe4000fffe0ff */
[----:B------:R-:W-:Y:S02]  /*4d70*/  @P0 SHF.R.U32.HI R0, RZ, 0x10, R9 ;  /* 0x00000010ff000819 */ /* 0x000fe40000011609 */
[----:B------:R-:W-:Y:S02]  /*4d80*/  @P0 MOV R6, R8 ;  /* 0x0000000800060202 */ /* 0x000fe40000000f00 */
[----:B------:R-:W-:Y:S01]  /*4d90*/  @P0 R2UR UR4, R0 ;  /* 0x00000000000402ca */ /* 0x000fe200000e0000 */
[----:B------:R-:W-:Y:S01]  /*4da0*/  VIADD R0, R12, 0xa0 ;  /* 0x000000a00c007836 */ /* 0x000fe20000000000 */
[----:B------:R-:W-:Y:S02]  /*4db0*/  @P0 LOP3.LUT R8, R9, 0xffff, RZ, 0xc0, !PT ;  /* 0x0000ffff09080812 */ /* 0x000fe400078ec0ff */
[----:B------:R-:W-:Y:S02]  /*4dc0*/  @P0 R2UR UR6, R6 ;  /* 0x00000000060602ca */ /* 0x000fe400000e0000 */
[----:B------:R-:W-:Y:S02]  /*4dd0*/  PRMT R0, RZ, 0x654, R0 ;  /* 0x00000654ff007816 */ /* 0x000fe40000000000 */
[----:B------:R-:W-:Y:S02]  /*4de0*/  @P0 R2UR UR5, R8 ;  /* 0x00000000080502ca */ /* 0x000fe400000e0000 */
[----:B------:R3:W-:Y:S03]  /*4df0*/  SYNCS.ARRIVE.TRANS64.RED.A1T0 RZ, [R0+URZ], RZ ;  /* 0x000000ff00ff79a7 */ /* 0x0007e600081004ff */
[----:B------:R-:W-:Y:S04]  /*4e00*/  @UP1 UMOV UR27, UR4 ;  /* 0x00000004001b1c82 */ /* 0x000fe80008000000 */
[----:B------:R-:W-:Y:S04]  /*4e10*/  @UP1 UMOV UR14, UR6 ;  /* 0x00000006000e1c82 */ /* 0x000fe80008000000 */
[----:B------:R-:W-:Y:S01]  /*4e20*/  @UP1 UMOV UR13, UR5 ;  /* 0x00000005000d1c82 */ /* 0x000fe20008000000 */
[----:B------:R-:W-:Y:S05]  /*4e30*/  BRA.U !UP0, `(.L_x_92) ;  /* 0x0000000108a47547 */ /* 0x000fea000b800000 */
[----:B------:R-:W-:Y:S02]  /*4e40*/  UIMAD.WIDE.U32 UR8, UR13, UR31, URZ ;  /* 0x0000001f0d0872a5 */ /* 0x000fe4000f8e00ff */
[----:B------:R-:W-:Y:S02]  /*4e50*/  UIMAD.WIDE.U32 UR10, UR14, UR28, URZ ;  /* 0x0000001c0e0a72a5 */ /* 0x000fe4000f8e00ff */
[----:B------:R-:W-:Y:S02]  /*4e60*/  USEL UR4, UR32, UR34, !UP5 ;  /* 0x0000002220047287 */ /* 0x000fe4000e800000 */
[----:B------:R-:W-:Y:S02]  /*4e70*/  USEL UR7, UR33, UR35, !UP6 ;  /* 0x0000002321077287 */ /* 0x000fe4000f000000 */
[----:B--2---:R-:W-:Y:S02]  /*4e80*/  UIMAD.WIDE.U32 UR18, UR4, UR16, URZ ;  /* 0x00000010041272a5 */ /* 0x004fe4000f8e00ff */
[----:B------:R-:W-:Y:S01]  /*4e90*/  UIMAD.WIDE.U32 UR20, UR7, UR16, URZ ;  /* 0x00000010071472a5 */ /* 0x000fe2000f8e00ff */
[----:B------:R-:W-:Y:S02]  /*4ea0*/  UMOV UR5, UR9 ;  /* 0x0000000900057c82 */ /* 0x000fe40008000000 */
[----:B------:R-:W-:Y:S03]  /*4eb0*/  USHF.R.U32.HI UR6, URZ, UR37, UR5 ;  /* 0x00000025ff067299 */ /* 0x000fe60008011605 */
[----:B------:R-:W-:Y:S01]  /*4ec0*/  UMOV UR5, UR11 ;  /* 0x0000000b00057c82 */ /* 0x000fe20008000000 */
[----:B------:R-:W-:Y:S02]  /*4ed0*/  USEL UR6, UR13, UR6, !UP5 ;  /* 0x000000060d067287 */ /* 0x000fe4000e800000 */
[----:B------:R-:W-:Y:S02]  /*4ee0*/  USHF.R.U32.HI UR8, URZ, UR29, UR5 ;  /* 0x0000001dff087299 */ /* 0x000fe40008011605 */
[----:B------:R-:W-:Y:S01]  /*4ef0*/  UIMAD.WIDE.U32 UR10, UR6, UR16, URZ ;  /* 0x00000010060a72a5 */ /* 0x000fe2000f8e00ff */
[----:B------:R-:W-:Y:S02]  /*4f00*/  UMOV UR5, UR19 ;  /* 0x0000001300057c82 */ /* 0x000fe40008000000 */
[----:B------:R-:W-:Y:S03]  /*4f10*/  @UP4 USHF.R.U32.HI UR4, URZ, UR17, UR5 ;  /* 0x00000011ff044299 */ /* 0x000fe60008011605 */
[----:B------:R-:W-:Y:S01]  /*4f20*/  UMOV UR5, UR21 ;  /* 0x0000001500057c82 */ /* 0x000fe20008000000 */
[----:B------:R-:W-:Y:S02]  /*4f30*/  UIMAD UR4, UR42, UR4, URZ ;  /* 0x000000042a0472a4 */ /* 0x000fe4000f8e02ff */
[----:B------:R-:W-:Y:S02]  /*4f40*/  @UP4 USHF.R.U32.HI UR7, URZ, UR17, UR5 ;  /* 0x00000011ff074299 */ /* 0x000fe40008011605 */
[----:B------:R-:W-:Y:S02]  /*4f50*/  USEL UR5, UR14, UR8, !UP6 ;  /* 0x000000080e057287 */ /* 0x000fe4000f000000 */
[----:B------:R-:W-:Y:S02]  /*4f60*/  UIMAD UR8, UR42, UR7, URZ ;  /* 0x000000072a0872a4 */ /* 0x000fe4000f8e02ff */
[----:B------:R-:W-:Y:S03]  /*4f70*/  UISETP.GE.AND UP0, UPT, UR6, UR4, UPT ;  /* 0x000000040600728c */ /* 0x000fe6000bf06270 */
[----:B------:R-:W-:Y:S01]  /*4f80*/  UMOV UR4, UR11 ;  /* 0x0000000b00047c82 */ /* 0x000fe20008000000 */
[----:B------:R-:W-:Y:S02]  /*4f90*/  UISETP.GE.OR UP0, UPT, UR5, UR8, UP0 ;  /* 0x000000080500728c */ /* 0x000fe40008706670 */
[----:B------:R-:W-:Y:S02]  /*4fa0*/  USHF.R.U32.HI UR4, URZ, UR17, UR4 ;  /* 0x00000011ff047299 */ /* 0x000fe40008011604 */
[----:B------:R-:W-:Y:S02]  /*4fb0*/  UIMAD.WIDE.U32 UR8, UR5, UR16, URZ ;  /* 0x00000010050872a5 */ /* 0x000fe4000f8e00ff */
[----:B------:R-:W-:Y:S04]  /*4fc0*/  USEL UR10, UR6, UR4, !UP4 ;  /* 0x00000004060a7287 */ /* 0x000fe8000e000000 */
[----:B------:R-:W-:Y:S01]  /*4fd0*/  UIADD3 UR11, UPT, UPT, -UR10, URZ, URZ ;  /* 0x000000ff0a0b7290 */ /* 0x000fe2000fffe1ff */
[----:B------:R-:W-:Y:S02]  /*4fe0*/  @!UP0 UMOV UR4, UR9 ;  /* 0x0000000900048c82 */ /* 0x000fe40008000000 */
[----:B------:R-:W-:Y:S02]  /*4ff0*/  @!UP0 USHF.R.U32.HI UR4, URZ, UR17, UR4 ;  /* 0x00000011ff048299 */ /* 0x000fe40008011604 */
[----:B------:R-:W-:Y:S02]  /*5000*/  UIMAD UR8, UR42, UR11, UR6 ;  /* 0x0000000b2a0872a4 */ /* 0x000fe4000f8e0206 */
[----:B------:R-:W-:Y:S04]  /*5010*/  @!UP0 USEL UR4, UR5, UR4, !UP4 ;  /* 0x0000000405048287 */ /* 0x000fe8000e000000 */
[----:B------:R-:W-:Y:S02]  /*5020*/  @!UP0 UIMAD UR8, UR7, UR8, UR4 ;  /* 0x00000008070882a4 */ /* 0x000fe4000f8e0204 */
[----:B------:R-:W-:Y:S02]  /*5030*/  @!UP0 UIADD3 UR9, UPT, UPT, UR10, -UR4, URZ ;  /* 0x800000040a098290 */ /* 0x000fe4000fffe0ff */
[----:B------:R-:W-:Y:S02]  /*5040*/  UIADD3 UR4, UPT, UPT, -UR5, URZ, URZ ;  /* 0x000000ff05047290 */ /* 0x000fe4000fffe1ff */
[----:B------:R-:W-:Y:S02]  /*5050*/  UIADD3 UR7, UPT, UPT, -UR6, URZ, URZ ;  /* 0x000000ff06077290 */ /* 0x000fe4000fffe1ff */
[----:B------:R-:W-:Y:S02]  /*5060*/  @!UP0 UIMAD UR6, UR9, UR42, UR5 ;  /* 0x0000002a090682a4 */ /* 0x000fe4000f8e0205 */
[----:B------:R-:W-:Y:S02]  /*5070*/  UIMAD UR14, UR15, UR4, UR14 ;  /* 0x000000040f0e72a4 */ /* 0x000fe4000f8e020e */
[----:B------:R-:W-:Y:S01]  /*5080*/  UIMAD UR13, UR30, UR7, UR13 ;  /* 0x000000071e0d72a4 */ /* 0x000fe2000f8e020d */
[----:B------:R-:W-:Y:S02]  /*5090*/  @!UP0 UMOV UR5, UR8 ;  /* 0x0000000800058c82 */ /* 0x000fe40008000000 */
[----:B------:R-:W-:Y:S02]  /*50a0*/  UIMAD UR14, UR5, UR15, UR14 ;  /* 0x0000000f050e72a4 */ /* 0x000fe4000f8e020e */
[----:B------:R-:W-:Y:S11]  /*50b0*/  UIMAD UR13, UR6, UR30, UR13 ;  /* 0x0000001e060d72a4 */ /* 0x000ff6000f8e020d */
[----:B------:R-:W-:Y:S01]  /*50c0*/  @!UPT UIADD3 URZ, UPT, UPT, URZ, URZ, URZ ;  /* 0x000000fffffff290 */ /* 0x000fe2000fffe0ff */
.L_x_92:
[----:B------:R-:W4:Y:S01]  /*50d0*/  @!UP2 LDCU.128 UR20, c[0x0][0xb10] ;  /* 0x00016200ff14a7ac */ /* 0x000f220008000c00 */
[C---:B-1----:R-:W-:Y:S02]  /*50e0*/  ISETP.NE.U32.AND P1, PT, R4.reuse, RZ, PT ;  /* 0x000000ff0400720c */ /* 0x042fe40003f25070 */
[----:B------:R-:W-:Y:S02]  /*50f0*/  ISETP.NE.U32.AND P0, PT, R4, RZ, PT ;  /* 0x000000ff0400720c */ /* 0x000fe40003f05070 */
[C---:B------:R-:W-:Y:S02]  /*5100*/  ISETP.NE.AND.EX P1, PT, R5.reuse, RZ, PT, P1 ;  /* 0x000000ff0500720c */ /* 0x040fe40003f25310 */
[----:B------:R-:W-:Y:S01]  /*5110*/  ISETP.NE.AND.EX P0, PT, R5, RZ, PT, P0 ;  /* 0x000000ff0500720c */ /* 0x000fe20003f05300 */
[----:B------:R-:W1:Y:S01]  /*5120*/  @!UP2 LDCU UR5, c[0x0][0xb0c] ;  /* 0x00016180ff05a7ac */ /* 0x000e620008000800 */
[----:B------:R-:W-:Y:S02]  /*5130*/  USHF.L.U32 UR11, UR25, 0x7, URZ ;  /* 0x00000007190b7899 */ /* 0x000fe400080006ff */
[----:B------:R-:W-:Y:S02]  /*5140*/  USHF.L.U32 UR10, UR26, 0x6, URZ ;  /* 0x000000061a0a7899 */ /* 0x000fe400080006ff */
[----:B----4-:R-:W-:Y:S07]  /*5150*/  UIMAD.WIDE.U32 UR6, UR14, UR20, URZ ;  /* 0x000000140e0672a5 */ /* 0x010fee000f8e00ff */
[----:B------:R-:W-:Y:S01]  /*5160*/  @!UP2 UMOV UR4, UR7 ;  /* 0x000000070004ac82 */ /* 0x000fe20008000000 */
[----:B-1----:R-:W-:Y:S02]  /*5170*/  @!UP2 UISETP.NE.AND UP0, UPT, UR5, 0x1, UPT ;  /* 0x000000010500a88c */ /* 0x002fe4000bf05270 */
[----:B------:R-:W-:Y:S02]  /*5180*/  @!UP2 USHF.R.U32.HI UR4, URZ, UR21, UR4 ;  /* 0x00000015ff04a299 */ /* 0x000fe40008011604 */
[----:B------:R-:W-:Y:S02]  /*5190*/  UIMAD.WIDE.U32 UR6, UR13, UR23, URZ ;  /* 0x000000170d0672a5 */ /* 0x000fe4000f8e00ff */
[----:B------:R-:W-:Y:S02]  /*51a0*/  @!UP2 USEL UR8, UR14, UR4, !UP0 ;  /* 0x000000040e08a287 */ /* 0x000fe4000c000000 */
[----:B------:R-:W-:Y:S03]  /*51b0*/  @!UP2 UISETP.NE.AND UP0, UPT, UR22, 0x1, UPT ;  /* 0x000000011600a88c */ /* 0x000fe6000bf05270 */
[----:B------:R-:W-:Y:S02]  /*51c0*/  @!UP2 UMOV UR6, UR7 ;  /* 0x000000070006ac82 */ /* 0x000fe40008000000 */
[----:B------:R-:W1:Y:S02]  /*51d0*/  @!UP2 LDCU UR4, c[0x0][0xb20] ;  /* 0x00016400ff04a7ac */ /* 0x000e640008000800 */
[----:B-1----:R-:W-:Y:S04]  /*51e0*/  @!UP2 USHF.R.U32.HI UR6, URZ, UR4, UR6 ;  /* 0x00000004ff06a299 */ /* 0x002fe80008011606 */
[----:B------:R-:W-:Y:S04]  /*51f0*/  @!UP2 USEL UR6, UR13, UR6, !UP0 ;  /* 0x000000060d06a287 */ /* 0x000fe8000c000000 */
[----:B------:R-:W-:Y:S02]  /*5200*/  @!UP2 UIADD3 UR4, UPT, UPT, -UR8, UR6, URZ ;  /* 0x000000060804a290 */ /* 0x000fe4000fffe1ff */
[----:B------:R-:W-:Y:S02]  /*5210*/  @!UP2 UIADD3 UR6, UPT, UPT, UR8, -UR6, URZ ;  /* 0x800000060806a290 */ /* 0x000fe4000fffe0ff */
[----:B------:R-:W-:Y:S02]  /*5220*/  @!UP2 UIMAD UR14, UR4, UR5, UR14 ;  /* 0x00000005040ea2a4 */ /* 0x000fe4000f8e020e */
[----:B------:R-:W-:Y:S01]  /*5230*/  @!UP2 UIMAD UR13, UR6, UR22, UR13 ;  /* 0x00000016060da2a4 */ /* 0x000fe2000f8e020d */
[----:B------:R-:W-:Y:S11]  /*5240*/  BRA.U UP3, `(.L_x_93) ;  /* 0x0000000103107547 */ /* 0x000ff6000b800000 */
[----:B---3--:R-:W-:Y:S04]  /*5250*/  MOV R0, UR40 ;  /* 0x0000002800007c02 */ /* 0x008fe80008000f00 */
[----:B------:R-:W-:Y:S04]  /*5260*/  SHF.L.U32 R9, R0, 0x1f, RZ ;  /* 0x0000001f00097819 */ /* 0x000fe800000006ff */
[----:B------:R-:W1:Y:S02]  /*5270*/  SYNCS.PHASECHK.TRANS64.TRYWAIT P2, [UR24+0x88], R9 ;  /* 0x00008809ff0075a7 */ /* 0x000e640008041118 */
[----:B-1----:R-:W-:Y:S05]  /*5280*/  @!P2 BRA `(.L_x_94) ;  /* 0x0000003c008ca947 */ /* 0x002fea0003800000 */
.L_x_93:
[----:B------:R-:W-:Y:S05]  /*5290*/  @!P1 BRA `(.L_x_95) ;  /* 0x0000000000309947 */ /* 0x000fea0003800000 */
[----:B------:R-:W-:Y:S01]  /*52a0*/  ISETP.NE.U32.AND P1, PT, R2, RZ, PT ;  /* 0x000000ff0200720c */ /* 0x000fe20003f25070 */
[----:B------:R-:W4:Y:S01]  /*52b0*/  LDCU.64 UR4, c[0x0][0x358] ;  /* 0x00006b00ff0477ac */ /* 0x000f220008000a00 */
[----:B------:R-:W-:Y:S02]  /*52c0*/  IMAD.MOV.U32 R88, RZ, RZ, 0x1 ;  /* 0x00000001ff587424 */ /* 0x000fe400078e00ff */
[----:B------:R-:W-:Y:S11]  /*52d0*/  ISETP.NE.AND.EX P1, PT, R3, RZ, PT, P1 ;  /* 0x000000ff0300720c */ /* 0x000ff60003f25310 */
[----:B------:R-:W-:Y:S02]  /*52e0*/  @!UPT UIADD3 URZ, UPT, UPT, URZ, URZ, URZ ;  /* 0x000000fffffff290 */ /* 0x000fe4000fffe0ff */
[----:B-1----:R-:W1:Y:S01]  /*52f0*/  @P1 LDC.64 R8, c[0x0][0x888] ;  /* 0x00022200ff081b82 */ /* 0x002e620000000a00 */
[----:B---3--:R-:W-:Y:S04]  /*5300*/  @P1 IMAD R0, R4, UR36, RZ ;  /* 0x0000002404001c24 */ /* 0x008fe8000f8e02ff */
[----:B-1----:R-:W-:Y:S04]  /*5310*/  @P1 IMAD.WIDE R8, R0, 0x4, R8 ;  /* 0x0000000400081825 */ /* 0x002fe800078e0208 */
[----:B------:R-:W-:Y:S01]  /*5320*/  HFMA2 R0, -RZ, RZ, 0, 5.9604644775390625e-08 ;  /* 0x00000001ff007431 */ /* 0x000fe200000001ff */
[----:B----45:R4:W5:Y:S04]  /*5330*/  @P1 LDG.E R41, desc[UR4][R8.64] ;  /* 0x0000000408291981 */ /* 0x030968000c1e1900 */
[----:B------:R-:W-:Y:S01]  /*5340*/  @!P1 PRMT R88, R0, 0x7610, R88 ;  /* 0x0000761000589816 */ /* 0x000fe20000000058 */
[----:B----4-:R-:W1:Y:S06]  /*5350*/  @!P1 LDC R41, c[0x0][0x880] ;  /* 0x00022000ff299b82 */ /* 0x010e6c0000000800 */
.L_x_95:
[----:B-1---5:R-:W-:Y:S01]  /*5360*/  @!P0 FSETP.EQ.AND P1, PT, R41, RZ, PT ;  /* 0x000000ff2900820b */ /* 0x022fe20003f22000 */
[----:B------:R-:W-:Y:S01]  /*5370*/  @!UPT UIADD3 URZ, UPT, UPT, URZ, URZ, URZ ;  /* 0x000000fffffff290 */ /* 0x000fe2000fffe0ff */
[----:B------:R-:W-:Y:S11]  /*5380*/  @!P0 BRA `(.L_x_96) ;  /* 0x0000000000188947 */ /* 0x000ff60003800000 */
[----:B------:R-:W-:Y:S02]  /*5390*/  LOP3.LUT P0, RZ, R88, 0xff, RZ, 0xc0, !PT ;  /* 0x000000ff58ff7812 */ /* 0x000fe4000780c0ff */
[----:B------:R-:W-:Y:S04]  /*53a0*/  ISETP.NE.U32.AND P1, PT, R2, RZ, PT ;  /* 0x000000ff0200720c */ /* 0x000fe80003f25070 */
[----:B------:R-:W-:Y:S04]  /*53b0*/  ISETP.NE.AND.EX P1, PT, R3, RZ, PT, P1 ;  /* 0x000000ff0300720c */ /* 0x000fe80003f25310 */
[----:B------:R-:W-:Y:S03]  /*53c0*/  PLOP3.LUT P1, PT, P1, PT, PT, 0x8, 0x80 ;  /* 0x000000000080781c */ /* 0x000fe60000f2e170 */
[----:B------:R-:W-:Y:S11]  /*53d0*/  @P0 FSETP.EQ.AND P1, PT, R41, RZ, PT ;  /* 0x000000ff2900020b */ /* 0x000ff60003f22000 */
[----:B------:R-:W-:Y:S02]  /*53e0*/  @!UPT UIADD3 URZ, UPT, UPT, URZ, URZ, URZ ;  /* 0x000000fffffff290 */ /* 0x000fe4000fffe0ff */
.L_x_96:
[----:B------:R-:W-:Y:S01]  /*53f0*/  ULEA UR4, UR12, UR24, 0x3 ;  /* 0x000000180c047291 */ /* 0x000fe2000f8e18ff */
[----:B------:R-:W-:Y:S02]  /*5400*/  SHF.L.U32 R9, R15, 0x1f, RZ ;  /* 0x0000001f0f097819 */ /* 0x000fe400000006ff */
[----:B------:R-:W-:Y:S04]  /*5410*/  ELECT P0, URZ, PT ;  /* 0x0000000000ff782f */ /* 0x000fe80003800000 */
[----:B------:R-:W-:Y:S02]  /*5420*/  PLOP3.LUT P1, PT, P1, P0, PT, 0xf2, 0x2f ;  /* 0x00000000002f781c */ /* 0x000fe40000f21e72 */
[----:B------:R-:W1:Y:S11]  /*5430*/  SYNCS.PHASECHK.TRANS64.TRYWAIT P2, [UR4+0x68], R9 ;  /* 0x00006809ff0075a7 */ /* 0x000e760008041104 */
[----:B------:R-:W-:Y:S05]  /*5440*/  @!P1 IADD3 R8, P0, PT, R16, 0x580, RZ ;  /* 0x0000058010089810 */ /* 0x000fea0007f1e0ff */
[----:B------:R-:W-:Y:S01]  /*5450*/  @!P1 IMAD.X R6, RZ, RZ, R17, P0 ;  /* 0x000000ffff069224 */ /* 0x000fe200000e0611 */
[----:B-1----:R-:W-:Y:S07]  /*5460*/  @!P2 BRA `(.L_x_97) ;  /* 0x0000003c002ca947 */ /* 0x002fee0003800000 */
.L_x_173:
[----:B------:R-:W-:Y:S01]  /*5470*/  @!P1 R2UR UR7, R6 ;  /* 0x00000000060792ca */ /* 0x000fe200000e0000 */
[----:B------:R-:W-:Y:S01]  /*5480*/  UIADD3 UR5, UPT, UPT, UR12, 0x1, URZ ;  /* 0x000000010c057890 */ /* 0x000fe2000fffe0ff */
[----:B------:R-:W-:Y:S01]  /*5490*/  @!P1 R2UR UR6, R8 ;  /* 0x00000000080692ca */ /* 0x000fe200000e0000 */
[----:B------:R-:W-:Y:S01]  /*54a0*/  UIADD3 UR9, UPT, UPT, UR4, 0x50, URZ ;  /* 0x0000005004097890 */ /* 0x000fe2000fffe0ff */
[----:B------:R-:W-:Y:S01]  /*54b0*/  @!P1 IMAD.MOV.U32 R6, RZ, RZ, 0x2000 ;  /* 0x00002000ff069424 */ /* 0x000fe200078e00ff */
[----:B------:R-:W-:Y:S01]  /*54c0*/  UISETP.NE.AND UP0, UPT, UR5, 0x3, UPT ;  /* 0x000000030500788c */ /* 0x000fe2000bf05270 */
[----:B------:R-:W-:Y:S01]  /*54d0*/  VIADD R14, R14, 0x1 ;  /* 0x000000010e0e7836 */ /* 0x000fe20000000000 */
[----:B------:R-:W-:Y:S01]  /*54e0*/  UMOV UR22, 0x0 ;  /* 0x0000000000167882 */ /* 0x000fe20000000000 */
[----:B------:R-:W-:Y:S01]  /*54f0*/  UMOV UR23, 0x10000000 ;  /* 0x1000000000177882 */ /* 0x000fe20000000000 */
[----:B------:R-:W-:Y:S04]  /*5500*/  UPRMT UR20, UR55, 0x654, UR9 ;  /* 0x0000065437147896 */ /* 0x000fe80008000009 */
[----:B-1----:R-:W-:Y:S01]  /*5510*/  IMAD.U32 R9, RZ, RZ, UR7 ;  /* 0x00000007ff097e24 */ /* 0x002fe2000f8e00ff */
[----:B------:R-:W-:Y:S01]  /*5520*/  USEL UR7, URZ, 0x1, UP0 ;  /* 0x00000001ff077887 */ /* 0x000fe20008000000 */
[----:B------:R-:W-:Y:S01]  /*5530*/  IMAD.U32 R8, RZ, RZ, UR6 ;  /* 0x00000006ff087e24 */ /* 0x000fe2000f8e00ff */
[----:B------:R-:W-:Y:S02]  /*5540*/  USEL UR6, UR5, URZ, UP0 ;  /* 0x000000ff05067287 */ /* 0x000fe40008000000 */
[----:B------:R-:W-:Y:S01]  /*5550*/  VOTEU.ALL UP0, P1 ;  /* 0x0000000000ff7886 */ /* 0x000fe20000800000 */
[----:B------:R-:W-:Y:S02]  /*5560*/  @!P1 R2UR UR19, R9 ;  /* 0x00000000091392ca */ /* 0x000fe400000e0000 */
[----:B------:R-:W-:Y:S02]  /*5570*/  @!P1 R2UR UR18, R8 ;  /* 0x00000000081292ca */ /* 0x000fe400000e0000 */
[----:B------:R-:W-:Y:S01]  /*5580*/  @!UP0 ULEA UR5, UR12, UR24, 0xd ;  /* 0x000000180c058291 */ /* 0x000fe2000f8e68ff */
[----:B------:R-:W-:Y:S02]  /*5590*/  LOP3.LUT R15, R15, UR7, RZ, 0x3c, !PT ;  /* 0x000000070f0f7c12 */ /* 0x000fe4000f8e3cff */
[----:B------:R-:W-:Y:S01]  /*55a0*/  UMOV UR12, UR36 ;  /* 0x00000024000c7c82 */ /* 0x000fe20008000000 */
[----:B------:R-:W-:Y:S01]  /*55b0*/  @!UP0 UIADD3 UR8, UPT, UPT, UR5, 0x200, URZ ;  /* 0x0000020005088890 */ /* 0x000fe2000fffe0ff */
[----:B---3--:R-:W-:Y:S01]  /*55c0*/  SHF.L.U32 R0, R15, 0x1f, RZ ;  /* 0x0000001f0f007819 */ /* 0x008fe200000006ff */
[----:B------:R-:W-:Y:S01]  /*55d0*/  VOTEU.ALL UP0, P1 ;  /* 0x0000000000ff7886 */ /* 0x000fe20000800000 */
[----:B------:R-:W-:Y:S06]  /*55e0*/  ULEA UR5, UR6, UR24, 0x3 ;  /* 0x0000001806057291 */ /* 0x000fec000f8e18ff */
[----:B------:R1:W-:Y:S01]  /*55f0*/  @!UP0 UTMALDG.3D [UR8], [UR18], desc[UR22] ;  /* 0x00001608120085b4 */ /* 0x0003e20008011000 */
[----:B------:R1:W-:Y:S01]  /*5600*/  @!P1 SYNCS.ARRIVE.TRANS64.RED.A0TR RZ, [UR4+0x50], R6 ;  /* 0x00005006ffff99a7 */ /* 0x0003e20008300404 */
[----:B------:R-:W-:Y:S01]  /*5610*/  SYNCS.ARRIVE.TRANS64.RED.A1T0 RZ, [UR20], RZ ;  /* 0x000000ffffff79a7 */ /* 0x000fe20008100414 */
[----:B------:R-:W3:Y:S02]  /*5620*/  SYNCS.PHASECHK.TRANS64.TRYWAIT P0, [UR5+0x68], R0 ;  /* 0x00006800ff0075a7 */ /* 0x000ee40008001105 */
[----:B-1-3--:R-:W-:Y:S05]  /*5630*/  @!P0 BRA `(.L_x_98) ;  /* 0x0000003800d08947 */ /* 0x00afea0003800000 */
.L_x_175:
[----:B------:R-:W-:Y:S01]  /*5640*/  UIADD3 UR9, UPT, UPT, UR5, 0x50, URZ ;  /* 0x0000005005097890 */ /* 0x000fe2000fffe0ff */
[----:B------:R-:W-:Y:S01]  /*5650*/  @!P1 IADD3 R6, P0, PT, R16, 0x580, RZ ;  /* 0x0000058010069810 */ /* 0x000fe20007f1e0ff */
[----:B------:R-:W-:Y:S01]  /*5660*/  UPLOP3.LUT UP3, UPT, UPT, UPT, UPT, 0x80, 0x8 ;  /* 0x000000000008789c */ /* 0x000fe20003f6f070 */
[----:B------:R-:W-:Y:S01]  /*5670*/  R2UR UR23, R90 ;  /* 0x000000005a1772ca */ /* 0x000fe200000e0000 */
[----:B------:R-:W-:Y:S01]  /*5680*/  UMOV UR20, 0x0 ;  /* 0x0000000000147882 */ /* 0x000fe20000000000 */
[----:B------:R-:W-:Y:S01]  /*5690*/  @!P1 R2UR UR7, R6 ;  /* 0x00000000060792ca */ /* 0x000fe200000e0000 */
[----:B-1----:R-:W-:Y:S01]  /*56a0*/  @!P1 IMAD.X R0, RZ, RZ, R17, P0 ;  /* 0x000000ffff009224 */ /* 0x002fe200000e0611 */
[----:B------:R-:W-:Y:S01]  /*56b0*/  UMOV UR21, 0x10000000 ;  /* 0x1000000000157882 */ /* 0x000fe20000000000 */
[----:B------:R-:W-:Y:S01]  /*56c0*/  UMOV UR12, UR36 ;  /* 0x00000024000c7c82 */ /* 0x000fe20008000000 */
[----:B------:R-:W-:Y:S01]  /*56d0*/  VOTEU.ALL UP0, P1 ;  /* 0x0000000000ff7886 */ /* 0x000fe20000800000 */
[----:B------:R-:W-:Y:S01]  /*56e0*/  R2UR UR22, R91 ;  /* 0x000000005b1672ca */ /* 0x000fe200000e0000 */
[----:B------:R-:W-:Y:S01]  /*56f0*/  UMOV UR36, UR27 ;  /* 0x0000001b00247c82 */ /* 0x000fe20008000000 */
[----:B------:R-:W-:Y:S02]  /*5700*/  @!P1 R2UR UR4, R0 ;  /* 0x00000000000492ca */ /* 0x000fe400000e0000 */
[----:B------:R-:W-:Y:S01]  /*5710*/  @!UP0 UIADD3 UR10, UPT, UPT, UR10, 0x20, URZ ;  /* 0x000000200a0a8890 */ /* 0x000fe2000fffe0ff */
[C---:B------:R-:W-:Y:S01]  /*5720*/  ISETP.NE.AND P0, PT, R14.reuse, 0x2, PT ;  /* 0x000000020e00780c */ /* 0x040fe20003f05270 */
[----:B------:R-:W-:Y:S02]  /*5730*/  UIADD3 UR26, UPT, UPT, UR13, UR23, URZ ;  /* 0x000000170d1a7290 */ /* 0x000fe4000fffe0ff */
[----:B------:R-:W-:Y:S01]  /*5740*/  IMAD.U32 R8, RZ, RZ, UR7 ;  /* 0x00000007ff087e24 */ /* 0x000fe2000f8e00ff */
[----:B------:R-:W-:Y:S02]  /*5750*/  SEL R0, RZ, 0x1, P0 ;  /* 0x00000001ff007807 */ /* 0x000fe40000000000 */
[----:B------:R-:W-:Y:S02]  /*5760*/  SEL R14, R14, RZ, P0 ;  /* 0x000000ff0e0e7207 */ /* 0x000fe40000000000 */
[----:B------:R-:W-:Y:S01]  /*5770*/  @!P1 R2UR UR18, R8 ;  /* 0x00000000081292ca */ /* 0x000fe200000e0000 */
[----:B------:R-:W-:Y:S01]  /*5780*/  UIADD3 UR25, UPT, UPT, UR14, UR22, URZ ;  /* 0x000000160e197290 */ /* 0x000fe2000fffe0ff */
[----:B------:R-:W-:Y:S01]  /*5790*/  IMAD.U32 R9, RZ, RZ, UR4 ;  /* 0x00000004ff097e24 */ /* 0x000fe2000f8e00ff */
[----:B------:R-:W-:Y:S01]  /*57a0*/  @!UP0 ULEA UR4, UR6, UR24, 0xd ;  /* 0x0000001806048291 */ /* 0x000fe2000f8e68ff */
[----:B------:R-:W-:Y:S03]  /*57b0*/  LOP3.LUT R13, R13, R0, RZ, 0x3c, !PT ;  /* 0x000000000d0d7212 */ /* 0x000fe600078e3cff */
[----:B------:R-:W-:Y:S01]  /*57c0*/  @!P1 R2UR UR19, R9 ;  /* 0x00000000091392ca */ /* 0x000fe200000e0000 */
[----:B------:R-:W-:Y:S01]  /*57d0*/  @!UP0 UIADD3 UR8, UPT, UPT, UR4, 0x200, URZ ;  /* 0x0000020004088890 */ /* 0x000fe2000fffe0ff */
[----:B------:R-:W-:Y:S01]  /*57e0*/  VOTEU.ALL UP0, P1 ;  /* 0x0000000000ff7886 */ /* 0x000fe20000800000 */
[----:B------:R-:W-:Y:S10]  /*57f0*/  UPRMT UR4, UR55, 0x654, UR9 ;  /* 0x0000065437047896 */ /* 0x000ff40008000009 */
[----:B------:R1:W-:Y:S01]  /*5800*/  @!UP0 UTMALDG.3D [UR8], [UR18], desc[UR20] ;  /* 0x00001408120085b4 */ /* 0x0003e20008011000 */
[----:B------:R3:W-:Y:S01]  /*5810*/  @!P1 SYNCS.ARRIVE.TRANS64.RED.A0TR RZ, [UR5+0x50], R7 ;  /* 0x00005007ffff99a7 */ /* 0x0007e20008300405 */
[----:B------:R-:W-:Y:S01]  /*5820*/  SYNCS.ARRIVE.TRANS64.RED.A1T0 RZ, [UR4], RZ ;  /* 0x000000ffffff79a7 */ /* 0x000fe20008100404 */
[----:B------:R-:W-:Y:S04]  /*5830*/  UIADD3 UR4, UPT, UPT, UR6, 0x1, URZ ;  /* 0x0000000106047890 */ /* 0x000fe8000fffe0ff */
[----:B------:R-:W-:Y:S04]  /*5840*/  UISETP.NE.AND UP0, UPT, UR4, 0x3, UPT ;  /* 0x000000030400788c */ /* 0x000fe8000bf05270 */
[----:B------:R-:W-:Y:S06]  /*5850*/  USEL UR5, URZ, 0x1, UP0 ;  /* 0x00000001ff057887 */ /* 0x000fec0008000000 */
[----:B------:R-:W-:Y:S01]  /*5860*/  LOP3.LUT R15, R15, UR5, RZ, 0x3c, !PT ;  /* 0x000000050f0f7c12 */ /* 0x000fe2000f8e3cff */
[----:B-1----:R-:W-:Y:S01]  /*5870*/  USEL UR12, UR4, URZ, UP0 ;  /* 0x000000ff040c7287 */ /* 0x002fe20008000000 */
[----:B------:R-:W-:Y:S11]  /*5880*/  BRA.U UP1, `(.L_x_99) ;  /* 0xfffffff101f07547 */ /* 0x000ff6000b83ffff */
[----:B------:R-:W-:Y:S01]  /*5890*/  UIADD3 UR24, UPT, UPT, UR24, 0x68, URZ ;  /* 0x0000006818187890 */ /* 0x000fe2000fffe0ff */
[----:B------:R-:W-:-:S03]  /*58a0*/  SHF.L.U32 R3, R15, 0x1f, RZ ;  /* 0x0000001f0f037819 */ /* 0x000fc600000006ff */
[----:B------:R-:W-:-:S09]  /*58b0*/  ULEA UR4, UR12, UR24, 0x3 ;  /* 0x000000180c047291 */ /* 0x000fd2000f8e18ff */
[----:B------:R-:W1:Y:S02]  /*58c0*/  SYNCS.PHASECHK.TRANS64.TRYWAIT P0, [UR4], R3 ;  /* 0x00000003ff0075a7 */ /* 0x000e640008001104 */
[----:B-1----:R-:W-:Y:S05]  /*58d0*/  @!P0 BRA `(.L_x_100) ;  /* 0x0000003800408947 */ /* 0x002fea0003800000 */
.L_x_177:
        /* <DEDUP_REMOVED lines=9> */
.L_x_179:
        /* <DEDUP_REMOVED lines=8> */
.L_x_102:
[----:B-1----:R1:W4:Y:S02]  /*59f0*/  SYNCS.PHASECHK.TRANS64.TRYWAIT P0, [R0+URZ], R3 ;  /* 0x00000003000075a7 */ /* 0x00232400080011ff */
[----:B----4-:R-:W-:Y:S05]  /*5a00*/  @!P0 NANOSLEEP.SYNCS 0x989680 ;  /* 0x009896800000895d */ /* 0x010fea0003900000 */
[----:B------:R-:W4:Y:S02]  /*5a10*/  @!P0 SYNCS.PHASECHK.TRANS64 P0, [R0+URZ], R3 ;  /* 0x00000003000085a7 */ /* 0x000f2400080010ff */
[----:B--2-4-:R-:W-:Y:S05]  /*5a20*/  @P0 EXIT ;  /* 0x000000000000094d */ /* 0x014fea0003800000 */
[----:B------:R-:W-:Y:S05]  /*5a30*/  BRA `(.L_x_102) ;  /* 0xfffffffc00ec7947 */ /* 0x000fea000383ffff */
.L_x_90:
[----:B------:R-:W-:-:S06]  /*5a40*/  UISETP.GE.AND UP0, UPT, UR22, 0x4, UPT ;  /* 0x000000041600788c */ /* 0x000fcc000bf06270 */
[----:B------:R-:W-:-:S13]  /*5a50*/  PLOP3.LUT P0, PT, PT, PT, UP0, 0x80, 0x8 ;  /* 0x000000000008781c */ /* 0x000fda0003f0f008 */
[----:B-1----:R-:W-:Y:S05]  /*5a60*/  @!P0 EXIT ;  /* 0x000000000000894d */ /* 0x002fea0003800000 */
[----:B------:R-:W-:Y:S01]  /*5a70*/  BAR.SYNC.DEFER_BLOCKING 0x6, 0xa0 ;  /* 0x0182800000007b1d */ /* 0x000fe20000010000 */
[C---:B------:R-:W-:Y:S01]  /*5a80*/  IMAD.SHL.U32 R5, R95.reuse, 0x20, RZ ;  /* 0x000000205f057824 */ /* 0x040fe200078e00ff */
[C---:B------:R-:W-:Y:S01]  /*5a90*/  LOP3.LUT R96, R95.reuse, 0x2, RZ, 0xc0, !PT ;  /* 0x000000025f607812 */ /* 0x040fe200078ec0ff */
[C---:B------:R-:W-:Y:S01]  /*5aa0*/  IMAD.SHL.U32 R100, R95.reuse, 0x4, RZ ;  /* 0x000000045f647824 */ /* 0x040fe200078e00ff */
[C---:B------:R-:W-:Y:S01]  /*5ab0*/  LOP3.LUT R101, R95.reuse, 0x60, RZ, 0xc0, !PT ;  /* 0x000000605f657812 */ /* 0x040fe200078ec0ff */
[----:B------:R-:W-:Y:S01]  /*5ac0*/  IMAD.U32 R37, R95, 0x10000, RZ ;  /* 0x000100005f257824 */ /* 0x000fe200078e00ff */
[----:B------:R-:W-:Y:S02]  /*5ad0*/  UMOV UR47, 0x400 ;  /* 0x00000400002f7882 */ /* 0x000fe40000000000 */
[----:B------:R-:W1:Y:S01]  /*5ae0*/  LDC.64 R80, c[0x0][0x888] ;  /* 0x00022200ff507b82 */ /* 0x000e620000000a00 */
[----:B------:R-:W-:Y:S01]  /*5af0*/  ULEA UR47, UR55, UR47, 0x18 ;  /* 0x0000002f372f7291 */ /* 0x000fe2000f8ec0ff */
[----:B------:R-:W-:Y:S01]  /*5b00*/  LOP3.LUT R7, R5, 0xc0, RZ, 0xc0, !PT ;  /* 0x000000c005077812 */ /* 0x000fe200078ec0ff */
[----:B------:R-:W-:Y:S01]  /*5b10*/  HFMA2 R36, -RZ, RZ, 0, 0 ;  /* 0x00000000ff247431 */ /* 0x000fe200000001ff */
[----:B------:R-:W-:Y:S01]  /*5b20*/  LOP3.LUT R95, R95, 0x4, RZ, 0xc0, !PT ;  /* 0x000000045f5f7812 */ /* 0x000fe200078ec0ff */
[----:B------:R-:W-:Y:S01]  /*5b30*/  UIADD3 UR4, UPT, UPT, UR47, 0x200, URZ ;  /* 0x000002002f047890 */ /* 0x000fe2000fffe0ff */
[----:B------:R-:W-:Y:S01]  /*5b40*/  LOP3.LUT R100, R7, 0x18, R100, 0xf8, !PT ;  /* 0x0000001807647812 */ /* 0x000fe200078ef864 */
[----:B------:R-:W-:Y:S01]  /*5b50*/  IMAD.MOV.U32 R98, RZ, RZ, RZ ;  /* 0x000000ffff627224 */ /* 0x000fe200078e00ff */
[----:B------:R-:W2:Y:S01]  /*5b60*/  LDC.64 R82, c[0x0][0x890] ;  /* 0x00022400ff527b82 */ /* 0x000ea20000000a00 */
[----:B------:R-:W-:Y:S01]  /*5b70*/  LOP3.LUT R37, R37, 0x600000, RZ, 0xc0, !PT ;  /* 0x0060000025257812 */ /* 0x000fe200078ec0ff */
[----:B------:R-:W-:Y:S01]  /*5b80*/  IMAD.MOV.U32 R94, RZ, RZ, RZ ;  /* 0x000000ffff5e7224 */ /* 0x000fe200078e00ff */
[C---:B------:R-:W-:Y:S01]  /*5b90*/  IADD3 R99, PT, PT, -R95.reuse, 0x2, RZ ;  /* 0x000000025f637810 */ /* 0x040fe20007ffe1ff */
[----:B------:R-:W-:Y:S01]  /*5ba0*/  IMAD.MOV R96, RZ, RZ, -R96 ;  /* 0x000000ffff607224 */ /* 0x000fe200078e0a60 */
[----:B------:R-:W-:Y:S01]  /*5bb0*/  LOP3.LUT R100, R100, 0xf20, R5, 0xf8, !PT ;  /* 0x00000f2064647812 */ /* 0x000fe200078ef805 */
[----:B------:R-:W-:Y:S01]  /*5bc0*/  IMAD.U32 R103, RZ, RZ, UR4 ;  /* 0x00000004ff677e24 */ /* 0x000fe2000f8e00ff */
[----:B------:R-:W-:Y:S01]  /*5bd0*/  MOV R97, RZ ;  /* 0x000000ff00617202 */ /* 0x000fe20000000f00 */
[----:B------:R-:W3:Y:S01]  /*5be0*/  LDC.64 R78, c[0x0][0x8b0] ;  /* 0x00022c00ff4e7b82 */ /* 0x000ee20000000a00 */
[----:B------:R-:W4:Y:S01]  /*5bf0*/  LDS R0, [UR47+0x140] ;  /* 0x0001402fff007984 */ /* 0x000f220008000800 */
[----:B------:R-:W-:Y:S01]  /*5c00*/  IADD3 R95, PT, PT, -R95, RZ, RZ ;  /* 0x000000ff5f5f7210 */ /* 0x000fe20007ffe1ff */
[----:B------:R-:W-:Y:S01]  /*5c10*/  IMAD.SHL.U32 R99, R99, 0x10, RZ ;  /* 0x0000001063637824 */ /* 0x000fe200078e00ff */
[----:B------:R-:W-:Y:S01]  /*5c20*/  LEA R100, R100, UR4, 0x1 ;  /* 0x0000000464647c11 */ /* 0x000fe2000f8e08ff */
[----:B------:R-:W1:Y:S03]  /*5c30*/  LDCU UR63, c[0x0][0x370] ;  /* 0x00006e00ff3f77ac */ /* 0x000e660008000800 */
[----:B------:R-:W1:Y:S01]  /*5c40*/  LDC.64 R76, c[0x0][0x8a8] ;  /* 0x00022a00ff4c7b82 */ /* 0x000e620000000a00 */
[----:B------:R-:W-:Y:S01]  /*5c50*/  UMOV UR54, 0x1 ;  /* 0x0000000100367882 */ /* 0x000fe20000000000 */
[----:B------:R-:W-:Y:S01]  /*5c60*/  UMOV UR46, URZ ;  /* 0x000000ff002e7c82 */ /* 0x000fe20008000000 */
[----:B------:R-:W1:Y:S01]  /*5c70*/  LDCU UR43, c[0x0][0xb0c] ;  /* 0x00016180ff2b77ac */ /* 0x000e620008000800 */
[----:B------:R-:W1:Y:S01]  /*5c80*/  LDCU UR39, c[0x0][0xb30] ;  /* 0x00016600ff2777ac */ /* 0x000e620008000800 */
[----:B------:R-:W1:Y:S01]  /*5c90*/  LDCU.64 UR60, c[0x0][0x888] ;  /* 0x00011100ff3c77ac */ /* 0x000e620008000a00 */
[----:B------:R-:W1:Y:S01]  /*5ca0*/  LDCU.64 UR40, c[0x0][0xb28] ;  /* 0x00016500ff2877ac */ /* 0x000e620008000a00 */
[----:B------:R-:W1:Y:S01]  /*5cb0*/  LDCU.128 UR56, c[0x0][0xb10] ;  /* 0x00016200ff3877ac */ /* 0x000e620008000c00 */
[----:B------:R-:W1:Y:S01]  /*5cc0*/  LDCU UR62, c[0x0][0x374] ;  /* 0x00006e80ff3e77ac */ /* 0x000e620008000800 */
[----:B------:R-:W-:Y:S01]  /*5cd0*/  UMOV UR53, URZ ;  /* 0x000000ff00357c82 */ /* 0x000fe20008000000 */
[----:B------:R-:W-:Y:S01]  /*5ce0*/  UMOV UR52, URZ ;  /* 0x000000ff00347c82 */ /* 0x000fe20008000000 */
[----:B--2-4-:R-:W-:-:S07]  /*5cf0*/  IMAD.IADD R37, R0, 0x1, R37 ;  /* 0x0000000100257824 */ /* 0x014fce00078e0225 */
.L_x_133:
[C---:B------:R-:W-:Y:S02]  /*5d00*/  LEA R0, R94.reuse, UR47, 0x3 ;  /* 0x0000002f5e007c11 */ /* 0x040fe4000f8e18ff */
[----:B------:R-:W-:Y:S02]  /*5d10*/  SHF.L.U32 R3, R97, 0x1f, RZ ;  /* 0x0000001f61037819 */ /* 0x000fe400000006ff */
[----:B------:R-:W-:Y:S02]  /*5d20*/  LEA R5, R94, UR47, 0x4 ;  /* 0x0000002f5e057c11 */ /* 0x000fe4000f8e20ff */
[----:B------:R-:W2:Y:S02]  /*5d30*/  SYNCS.PHASECHK.TRANS64.TRYWAIT P0, [R0+URZ+0x90], R3 ;  /* 0x00009003000075a7 */ /* 0x000ea400080011ff */
[----:B-12---:R-:W-:Y:S05]  /*5d40*/  @!P0 BRA `(.L_x_103) ;  /* 0x0000003400548947 */ /* 0x006fea0003800000 */
.L_x_180:
[----:B------:R-:W-:Y:S01]  /*5d50*/  R2UR UR7, R102 ;  /* 0x00000000660772ca */ /* 0x000fe200000e0000 */
[----:B------:R-:W4:Y:S01]  /*5d60*/  LDS.128 R4, [R5+0x120] ;  /* 0x0001200005047984 */ /* 0x000f220000000c00 */
[----:B--2---:R-:W-:Y:S01]  /*5d70*/  VIADD R0, R0, 0xa0 ;  /* 0x000000a000007836 */ /* 0x004fe20000000000 */
[----:B------:R-:W-:Y:S04]  /*5d80*/  UISETP.GE.AND UP0, UPT, UR42, 0x1, UPT ;  /* 0x000000012a00788c */ /* 0x000fe8000bf06270 */
[----:B------:R-:W-:Y:S01]  /*5d90*/  PRMT R0, RZ, 0x654, R0 ;  /* 0x00000654ff007816 */ /* 0x000fe20000000000 */
[----:B------:R-:W-:Y:S01]  /*5da0*/  @!PT LDS RZ, [RZ] ;  /* 0x00000000fffff984 */ /* 0x000fe20000000800 */
[----:B------:R-:W-:Y:S01]  /*5db0*/  @!PT LDS RZ, [RZ] ;  /* 0x00000000fffff984 */ /* 0x000fe20000000800 */
[----:B------:R-:W-:Y:S01]  /*5dc0*/  @!PT LDS RZ, [RZ] ;  /* 0x00000000fffff984 */ /* 0x000fe20000000800 */
[----:B------:R-:W-:Y:S01]  /*5dd0*/  @!PT LDS RZ, [RZ] ;  /* 0x00000000fffff984 */ /* 0x000fe20000000800 */
[----:B------:R2:W-:Y:S06]  /*5de0*/  MEMBAR.ALL.CTA ;  /* 0x0000000000007992 */ /* 0x0005ec0000008000 */
[----:B--2---:R-:W2:Y:S02]  /*5df0*/  FENCE.VIEW.ASYNC.S ;  /* 0x00000000000073c6 */ /* 0x004ea40000000000 */
[----:B--2---:R2:W-:Y:S01]  /*5e00*/  SYNCS.ARRIVE.TRANS64.RED.A1T0 RZ, [R0+URZ], RZ ;  /* 0x000000ff00ff79a7 */ /* 0x0045e200081004ff */
[----:B----4-:R-:W-:Y:S11]  /*5e10*/  LOP3.LUT P0, RZ, R6, 0x1, RZ, 0xc0, !PT ;  /* 0x0000000106ff7812 */ /* 0x010ff6000780c0ff */
[----:B------:R-:W-:Y:S02]  /*5e20*/  @!UPT UIADD3 URZ, UPT, UPT, URZ, URZ, URZ ;  /* 0x000000fffffff290 */ /* 0x000fe4000fffe0ff */
[----:B------:R-:W-:Y:S01]  /*5e30*/  VOTEU.ANY UP1, P0 ;  /* 0x0000000000ff7886 */ /* 0x000fe20000020100 */
[----:B------:R-:W-:Y:S01]  /*5e40*/  PLOP3.LUT P0, PT, PT, PT, UP1, 0x80, 0x8 ;  /* 0x000000000008781c */ /* 0x000fe20003f0f018 */
[----:B------:R-:W-:Y:S06]  /*5e50*/  UP2UR UR4, UPR, URZ, 0x2 ;  /* 0x00000002ff047883 */ /* 0x000fec0008000000 */
[----:B------:R-:W-:Y:S06]  /*5e60*/  IMAD.U32 R108, RZ, RZ, UR4 ;  /* 0x00000004ff6c7e24 */ /* 0x000fec000f8e00ff */
[----:B------:R-:W-:Y:S02]  /*5e70*/  @P0 SHF.R.U32.HI R2, RZ, 0x10, R5 ;  /* 0x00000010ff020819 */ /* 0x000fe40000011605 */
[----:B------:R-:W-:Y:S02]  /*5e80*/  @P0 MOV R3, R4 ;  /* 0x0000000400030202 */ /* 0x000fe40000000f00 */
[----:B------:R-:W-:Y:S02]  /*5e90*/  @P0 R2UR UR4, R2 ;  /* 0x00000000020402ca */ /* 0x000fe400000e0000 */
[----:B------:R-:W-:Y:S02]  /*5ea0*/  @P0 LOP3.LUT R4, R5, 0xffff, RZ, 0xc0, !PT ;  /* 0x0000ffff05040812 */ /* 0x000fe400078ec0ff */
[----:B------:R-:W-:Y:S02]  /*5eb0*/  @P0 R2UR UR6, R3 ;  /* 0x00000000030602ca */ /* 0x000fe400000e0000 */
[----:B------:R-:W-:Y:S07]  /*5ec0*/  @P0 R2UR UR5, R4 ;  /* 0x00000000040502ca */ /* 0x000fee00000e0000 */
[----:B------:R-:W-:Y:S02]  /*5ed0*/  @UP1 UMOV UR7, UR4 ;  /* 0x0000000400071c82 */ /* 0x000fe40008000000 */
[----:B------:R-:W-:Y:S02]  /*5ee0*/  IMAD.U32 R102, RZ, RZ, UR7 ;  /* 0x00000007ff667e24 */ /* 0x000fe4000f8e00ff */
[----:B------:R-:W-:Y:S02]  /*5ef0*/  @UP1 UMOV UR38, UR6 ;  /* 0x0000000600261c82 */ /* 0x000fe40008000000 */
[----:B------:R-:W-:Y:S01]  /*5f00*/  @UP1 UMOV UR37, UR5 ;  /* 0x0000000500251c82 */ /* 0x000fe20008000000 */
[----:B--2---:R-:W-:Y:S05]  /*5f10*/  BRA.U !UP0, `(.L_x_104) ;  /* 0x0000000108cc7547 */ /* 0x004fea000b800000 */
[----:B------:R-:W2:Y:S01]  /*5f20*/  LDCU UR12, c[0x0][0xb20] ;  /* 0x00016400ff0c77ac */ /* 0x000ea20008000800 */
[----:B-1----:R-:W-:Y:S02]  /*5f30*/  UIMAD.WIDE.U32 UR4, UR62, UR59, URZ ;  /* 0x0000003b3e0472a5 */ /* 0x002fe4000f8e00ff */
[----:B------:R-:W-:Y:S02]  /*5f40*/  UIMAD.WIDE.U32 UR6, UR63, UR56, URZ ;  /* 0x000000383f0672a5 */ /* 0x000fe4000f8e00ff */
[----:B------:R-:W-:Y:S02]  /*5f50*/  UISETP.NE.AND UP0, UPT, UR58, 0x1, UPT ;  /* 0x000000013a00788c */ /* 0x000fe4000bf05270 */
[----:B------:R-:W-:Y:S02]  /*5f60*/  UIMAD.WIDE.U32 UR8, UR37, UR59, URZ ;  /* 0x0000003b250872a5 */ /* 0x000fe4000f8e00ff */
[----:B------:R-:W-:Y:S02]  /*5f70*/  UIMAD.WIDE.U32 UR10, UR38, UR56, URZ ;  /* 0x00000038260a72a5 */ /* 0x000fe4000f8e00ff */
[----:B------:R-:W-:Y:S02]  /*5f80*/  UISETP.NE.AND UP1, UPT, UR43, 0x1, UPT ;  /* 0x000000012b00788c */ /* 0x000fe4000bf25270 */
[----:B------:R-:W-:Y:S01]  /*5f90*/  UISETP.NE.AND UP2, UPT, UR42, 0x1, UPT ;  /* 0x000000012a00788c */ /* 0x000fe2000bf45270 */
[----:B------:R-:W-:Y:S02]  /*5fa0*/  UMOV UR4, UR5 ;  /* 0x0000000500047c82 */ /* 0x000fe40008000000 */
[----:B--2---:R-:W-:Y:S03]  /*5fb0*/  USHF.R.U32.HI UR5, URZ, UR12, UR4 ;  /* 0x0000000cff057299 */ /* 0x004fe60008011604 */
[----:B------:R-:W-:Y:S02]  /*5fc0*/  UMOV UR4, UR7 ;  /* 0x0000000700047c82 */ /* 0x000fe40008000000 */
[----:B------:R-:W-:Y:S02]  /*5fd0*/  USHF.R.U32.HI UR7, URZ, UR57, UR4 ;  /* 0x00000039ff077299 */ /* 0x000fe40008011604 */
[----:B------:R-:W-:Y:S02]  /*5fe0*/  USEL UR4, UR62, UR5, !UP0 ;  /* 0x000000053e047287 */ /* 0x000fe4000c000000 */
[----:B------:R-:W-:Y:S01]  /*5ff0*/  USEL UR7, UR63, UR7, !UP1 ;  /* 0x000000073f077287 */ /* 0x000fe2000c800000 */
[----:B------:R-:W-:Y:S01]  /*6000*/  UMOV UR5, UR9 ;  /* 0x0000000900057c82 */ /* 0x000fe20008000000 */
[----:B------:R-:W-:Y:S02]  /*6010*/  UIMAD.WIDE.U32 UR8, UR4, UR40, URZ ;  /* 0x00000028040872a5 */ /* 0x000fe4000f8e00ff */
[----:B------:R-:W-:Y:S03]  /*6020*/  USHF.R.U32.HI UR6, URZ, UR12, UR5 ;  /* 0x0000000cff067299 */ /* 0x000fe60008011605 */
[----:B------:R-:W-:Y:S01]  /*6030*/  UMOV UR5, UR11 ;  /* 0x0000000b00057c82 */ /* 0x000fe20008000000 */
[----:B------:R-:W-:Y:S02]  /*6040*/  UIMAD.WIDE.U32 UR10, UR7, UR40, URZ ;  /* 0x00000028070a72a5 */ /* 0x000fe4000f8e00ff */
[----:B------:R-:W-:Y:S02]  /*6050*/  USHF.R.U32.HI UR12, URZ, UR57, UR5 ;  /* 0x00000039ff0c7299 */ /* 0x000fe40008011605 */
[----:B------:R-:W-:Y:S01]  /*6060*/  USEL UR6, UR37, UR6, !UP0 ;  /* 0x0000000625067287 */ /* 0x000fe2000c000000 */
[----:B------:R-:W-:Y:S02]  /*6070*/  UMOV UR5, UR9 ;  /* 0x0000000900057c82 */ /* 0x000fe40008000000 */
[----:B------:R-:W-:Y:S01]  /*6080*/  UMOV UR10, UR11 ;  /* 0x0000000b000a7c82 */ /* 0x000fe20008000000 */
[----:B------:R-:W-:Y:S02]  /*6090*/  @UP2 USHF.R.U32.HI UR4, URZ, UR41, UR5 ;  /* 0x00000029ff042299 */ /* 0x000fe40008011605 */
[----:B------:R-:W-:Y:S02]  /*60a0*/  @UP2 USHF.R.U32.HI UR7, URZ, UR41, UR10 ;  /* 0x00000029ff072299 */ /* 0x000fe4000801160a */
[----:B------:R-:W-:Y:S02]  /*60b0*/  UIMAD UR4, UR42, UR4, URZ ;  /* 0x000000042a0472a4 */ /* 0x000fe4000f8e02ff */
[----:B------:R-:W-:Y:S02]  /*60c0*/  UIMAD.WIDE.U32 UR10, UR6, UR40, URZ ;  /* 0x00000028060a72a5 */ /* 0x000fe4000f8e00ff */
[----:B------:R-:W-:Y:S02]  /*60d0*/  USEL UR5, UR38, UR12, !UP1 ;  /* 0x0000000c26057287 */ /* 0x000fe4000c800000 */
[----:B------:R-:W-:Y:S02]  /*60e0*/  UIMAD UR8, UR42, UR7, URZ ;  /* 0x000000072a0872a4 */ /* 0x000fe4000f8e02ff */
[----:B------:R-:W-:Y:S03]  /*60f0*/  UISETP.GE.AND UP0, UPT, UR6, UR4, UPT ;  /* 0x000000040600728c */ /* 0x000fe6000bf06270 */
[----:B------:R-:W-:Y:S01]  /*6100*/  UMOV UR4, UR11 ;  /* 0x0000000b00047c82 */ /* 0x000fe20008000000 */
[----:B------:R-:W-:Y:S02]  /*6110*/  UISETP.GE.OR UP0, UPT, UR5, UR8, UP0 ;  /* 0x000000080500728c */ /* 0x000fe40008706670 */
[----:B------:R-:W-:Y:S02]  /*6120*/  USHF.R.U32.HI UR4, URZ, UR41, UR4 ;  /* 0x00000029ff047299 */ /* 0x000fe40008011604 */
[----:B------:R-:W-:Y:S02]  /*6130*/  UIMAD.WIDE.U32 UR8, UR5, UR40, URZ ;  /* 0x00000028050872a5 */ /* 0x000fe4000f8e00ff */
[----:B------:R-:W-:Y:S02]  /*6140*/  USEL UR11, UR6, UR4, !UP2 ;  /* 0x00000004060b7287 */ /* 0x000fe4000d000000 */
[----:B------:R-:W-:Y:S02]  /*6150*/  UIADD3 UR8, UPT, UPT, -UR5, URZ, URZ ;  /* 0x000000ff05087290 */ /* 0x000fe4000fffe1ff */
[----:B------:R-:W-:Y:S01]  /*6160*/  UIADD3 UR10, UPT, UPT, -UR11, URZ, URZ ;  /* 0x000000ff0b0a7290 */ /* 0x000fe2000fffe1ff */
[----:B------:R-:W-:Y:S01]  /*6170*/  @!UP0 UMOV UR4, UR9 ;  /* 0x0000000900048c82 */ /* 0x000fe20008000000 */
[----:B------:R-:W-:Y:S02]  /*6180*/  UIADD3 UR9, UPT, UPT, -UR6, URZ, URZ ;  /* 0x000000ff06097290 */ /* 0x000fe4000fffe1ff */
[----:B------:R-:W-:Y:S02]  /*6190*/  @!UP0 USHF.R.U32.HI UR4, URZ, UR41, UR4 ;  /* 0x00000029ff048299 */ /* 0x000fe40008011604 */
[----:B------:R-:W-:Y:S02]  /*61a0*/  UIMAD UR10, UR42, UR10, UR6 ;  /* 0x0000000a2a0a72a4 */ /* 0x000fe4000f8e0206 */
[----:B------:R-:W-:Y:S04]  /*61b0*/  @!UP0 USEL UR4, UR5, UR4, !UP2 ;  /* 0x0000000405048287 */ /* 0x000fe8000d000000 */
[----:B------:R-:W-:Y:S02]  /*61c0*/  @!UP0 UIMAD UR10, UR7, UR10, UR4 ;  /* 0x0000000a070a82a4 */ /* 0x000fe4000f8e0204 */
[----:B------:R-:W-:Y:S02]  /*61d0*/  @!UP0 UIADD3 UR11, UPT, UPT, UR11, -UR4, URZ ;  /* 0x800000040b0b8290 */ /* 0x000fe4000fffe0ff */
[----:B------:R-:W-:Y:S02]  /*61e0*/  UIMAD UR7, UR43, UR8, UR38 ;  /* 0x000000082b0772a4 */ /* 0x000fe4000f8e0226 */
[----:B------:R-:W-:Y:S02]  /*61f0*/  @!UP0 UIMAD UR6, UR11, UR42, UR5 ;  /* 0x0000002a0b0682a4 */ /* 0x000fe4000f8e0205 */
[----:B------:R-:W-:Y:S01]  /*6200*/  UIMAD UR4, UR58, UR9, UR37 ;  /* 0x000000093a0472a4 */ /* 0x000fe2000f8e0225 */
[----:B------:R-:W-:Y:S02]  /*6210*/  @!UP0 UMOV UR5, UR10 ;  /* 0x0000000a00058c82 */ /* 0x000fe40008000000 */
[----:B------:R-:W-:Y:S02]  /*6220*/  UIMAD UR38, UR5, UR43, UR7 ;  /* 0x0000002b052672a4 */ /* 0x000fe4000f8e0207 */
[----:B------:R-:W-:Y:S11]  /*6230*/  UIMAD UR37, UR6, UR58, UR4 ;  /* 0x0000003a062572a4 */ /* 0x000ff6000f8e0204 */
[----:B------:R-:W-:Y:S01]  /*6240*/  @!UPT UIADD3 URZ, UPT, UPT, URZ, URZ, URZ ;  /* 0x000000fffffff290 */ /* 0x000fe2000fffe0ff */
.L_x_104:
[----:B-1----:R-:W-:Y:S01]  /*6250*/  UISETP.NE.AND UP0, UPT, UR39, 0x1, UPT ;  /* 0x000000012700788c */ /* 0x002fe2000bf05270 */
[----:B------:R-:W-:Y:S01]  /*6260*/  R2UR UR11, R103 ;  /* 0x00000000670b72ca */ /* 0x000fe200000e0000 */
[----:B------:R-:W-:Y:S01]  /*6270*/  USHF.L.U32 UR50, UR25, 0x7, URZ ;  /* 0x0000000719327899 */ /* 0x000fe200080006ff */
[----:B------:R-:W-:Y:S01]  /*6280*/  IADD3 R94, PT, PT, R94, 0x1, RZ ;  /* 0x000000015e5e7810 */ /* 0x000fe20007ffe0ff */
[----:B------:R-:W-:Y:S07]  /*6290*/  USHF.L.U32 UR49, UR26, 0x6, URZ ;  /* 0x000000061a317899 */ /* 0x000fee00080006ff */
[----:B------:R-:W1:Y:S01]  /*62a0*/  @!UP0 LDCU.128 UR12, c[0x0][0xb10] ;  /* 0x00016200ff0c87ac */ /* 0x000e620008000c00 */
[----:B------:R-:W2:Y:S01]  /*62b0*/  @!UP0 LDCU UR5, c[0x0][0xb0c] ;  /* 0x00016180ff0587ac */ /* 0x000ea20008000800 */
[----:B------:R-:W4:Y:S01]  /*62c0*/  @!UP0 LDCU UR10, c[0x0][0xb20] ;  /* 0x00016400ff0a87ac */ /* 0x000f220008000800 */
[----:B-1----:R-:W-:Y:S02]  /*62d0*/  UIMAD.WIDE.U32 UR8, UR38, UR12, URZ ;  /* 0x0000000c260872a5 */ /* 0x002fe4000f8e00ff */
[----:B------:R-:W-:Y:S02]  /*62e0*/  UIMAD.WIDE.U32 UR6, UR37, UR15, URZ ;  /* 0x0000000f250672a5 */ /* 0x000fe4000f8e00ff */
[----:B------:R-:W-:Y:S03]  /*62f0*/  @!UP0 UISETP.NE.AND UP1, UPT, UR14, 0x1, UPT ;  /* 0x000000010e00888c */ /* 0x000fe6000bf25270 */
[----:B------:R-:W-:Y:S01]  /*6300*/  @!UP0 UMOV UR4, UR9 ;  /* 0x0000000900048c82 */ /* 0x000fe20008000000 */
[----:B--2---:R-:W-:Y:S02]  /*6310*/  @!UP0 UISETP.NE.AND UP2, UPT, UR5, 0x1, UPT ;  /* 0x000000010500888c */ /* 0x004fe4000bf45270 */
[----:B------:R-:W-:Y:S01]  /*6320*/  @!UP0 USHF.R.U32.HI UR4, URZ, UR13, UR4 ;  /* 0x0000000dff048299 */ /* 0x000fe20008011604 */
[----:B------:R-:W-:Y:S02]  /*6330*/  @!UP0 UMOV UR6, UR7 ;  /* 0x0000000700068c82 */ /* 0x000fe40008000000 */
[----:B----4-:R-:W-:Y:S02]  /*6340*/  @!UP0 USHF.R.U32.HI UR6, URZ, UR10, UR6 ;  /* 0x0000000aff068299 */ /* 0x010fe40008011606 */
[----:B------:R-:W-:Y:S02]  /*6350*/  @!UP0 USEL UR7, UR38, UR4, !UP2 ;  /* 0x0000000426078287 */ /* 0x000fe4000d000000 */
[----:B------:R-:W-:Y:S04]  /*6360*/  @!UP0 USEL UR6, UR37, UR6, !UP1 ;  /* 0x0000000625068287 */ /* 0x000fe8000c800000 */
[----:B------:R-:W-:Y:S02]  /*6370*/  @!UP0 UIADD3 UR4, UPT, UPT, -UR7, UR6, URZ ;  /* 0x0000000607048290 */ /* 0x000fe4000fffe1ff */
[----:B------:R-:W-:Y:S02]  /*6380*/  @!UP0 UIADD3 UR6, UPT, UPT, UR7, -UR6, URZ ;  /* 0x8000000607068290 */ /* 0x000fe4000fffe0ff */
[----:B------:R-:W-:Y:S02]  /*6390*/  @!UP0 UIMAD UR38, UR4, UR5, UR38 ;  /* 0x00000005042682a4 */ /* 0x000fe4000f8e0226 */
[----:B------:R-:W-:Y:S02]  /*63a0*/  @!UP0 UIMAD UR37, UR6, UR14, UR37 ;  /* 0x0000000e062582a4 */ /* 0x000fe4000f8e0225 */
[----:B------:R-:W-:Y:S09]  /*63b0*/  ULOP3.LUT UP0, URZ, UR11, 0x1b0, URZ, 0xc0, !UPT ;  /* 0x000001b00bff7892 */ /* 0x000ff2000f80c0ff */
[----:B------:R-:W-:Y:S05]  /*63c0*/  BRA.U !UP0, `(.L_x_105) ;  /* 0x00000001087c7547 */ /* 0x000fea000b800000 */
[----:B------:R-:W1:Y:S01]  /*63d0*/  LDCU.64 UR8, c[0x4][0x80] ;  /* 0x01001000ff0877ac */ /* 0x000e620008000a00 */
[----:B------:R-:W-:Y:S01]  /*63e0*/  MOV R2, 0x0 ;  /* 0x0000000000027802 */ /* 0x000fe20000000f00 */
[----:B------:R-:W-:Y:S02]  /*63f0*/  HFMA2 R12, -RZ, RZ, 0, 5.9604644775390625e-08 ;  /* 0x00000001ff0c7431 */ /* 0x000fe400000001ff */
[----:B------:R-:W-:Y:S01]  /*6400*/  IMAD.MOV.U32 R8, RZ, RZ, 0x70 ;  /* 0x00000070ff087424 */ /* 0x000fe200078e00ff */
[----:B------:R2:W4:Y:S01]  /*6410*/  LDC.64 R14, c[0x4][R2] ;  /* 0x01000000020e7b82 */ /* 0x0005220000000a00 */
[----:B------:R-:W3:Y:S01]  /*6420*/  LDCU.64 UR6, c[0x4][0x88] ;  /* 0x01001100ff0677ac */ /* 0x000ee20008000a00 */
[----:B------:R-:W-:Y:S01]  /*6430*/  IMAD.MOV.U32 R13, RZ, RZ, RZ ;  /* 0x000000ffff0d7224 */ /* 0x000fe200078e00ff */
[----:B------:R-:W2:Y:S01]  /*6440*/  LDCU.64 UR4, c[0x4][0x8] ;  /* 0x01000100ff0477ac */ /* 0x000ea20008000a00 */
[----:B-1----:R-:W-:Y:S01]  /*6450*/  MOV R5, UR9 ;  /* 0x0000000900057c02 */ /* 0x002fe20008000f00 */
[----:B------:R-:W-:Y:S01]  /*6460*/  IMAD.U32 R4, RZ, RZ, UR8 ;  /* 0x00000008ff047e24 */ /* 0x000fe2000f8e00ff */
[----:B---3--:R-:W-:Y:S01]  /*6470*/  MOV R7, UR7 ;  /* 0x0000000700077c02 */ /* 0x008fe20008000f00 */
[----:B------:R-:W-:Y:S01]  /*6480*/  IMAD.U32 R6, RZ, RZ, UR6 ;  /* 0x00000006ff067e24 */ /* 0x000fe2000f8e00ff */
[----:B--2---:R-:W-:Y:S01]  /*6490*/  MOV R11, UR5 ;  /* 0x00000005000b7c02 */ /* 0x004fe20008000f00 */
[----:B------:R-:W-:Y:S02]  /*64a0*/  IMAD.U32 R10, RZ, RZ, UR4 ;  /* 0x00000004ff0a7e24 */ /* 0x000fe4000f8e00ff */
[----:B------:R-:W-:Y:S07]  /*64b0*/  LEPC R20, `(.L_x_106) ;  /* 0x000000001014794e */ /* 0x000fee0000000000 */
[----:B----45:R-:W-:Y:S05]  /*64c0*/  CALL.ABS.NOINC R14 ;  /* 0x000000000e007343 */ /* 0x030fea0003c00000 */
.L_x_106:
[----:B------:R-:W1:Y:S01]  /*64d0*/  LDCU.64 UR8, c[0x4][0x80] ;  /* 0x01001000ff0877ac */ /* 0x000e620008000a00 */
[----:B------:R-:W2:Y:S01]  /*64e0*/  LDC.64 R2, c[0x4][R2] ;  /* 0x0100000002027b82 */ /* 0x000ea20000000a00 */
[----:B------:R-:W-:Y:S02]  /*64f0*/  HFMA2 R12, -RZ, RZ, 0, 5.9604644775390625e-08 ;  /* 0x00000001ff0c7431 */ /* 0x000fe400000001ff */
[----:B------:R-:W-:Y:S02]  /*6500*/  IMAD.MOV.U32 R8, RZ, RZ, 0x70 ;  /* 0x00000070ff087424 */ /* 0x000fe400078e00ff */
[----:B------:R-:W-:Y:S01]  /*6510*/  IMAD.MOV.U32 R13, RZ, RZ, RZ ;  /* 0x000000ffff0d7224 */ /* 0x000fe200078e00ff */
[----:B------:R-:W3:Y:S01]  /*6520*/  LDCU.64 UR6, c[0x4][0x88] ;  /* 0x01001100ff0677ac */ /* 0x000ee20008000a00 */
[----:B------:R-:W4:Y:S01]  /*6530*/  LDCU.64 UR4, c[0x4][0x8] ;  /* 0x01000100ff0477ac */ /* 0x000f220008000a00 */
[----:B-1----:R-:W-:Y:S02]  /*6540*/  MOV R4, UR8 ;  /* 0x0000000800047c02 */ /* 0x002fe40008000f00 */
[----:B------:R-:W-:Y:S02]  /*6550*/  MOV R5, UR9 ;  /* 0x0000000900057c02 */ /* 0x000fe40008000f00 */
[----:B---3--:R-:W-:Y:S01]  /*6560*/  MOV R7, UR7 ;  /* 0x0000000700077c02 */ /* 0x008fe20008000f00 */
[----:B------:R-:W-:Y:S01]  /*6570*/  IMAD.U32 R6, RZ, RZ, UR6 ;  /* 0x00000006ff067e24 */ /* 0x000fe2000f8e00ff */
[----:B----4-:R-:W-:Y:S01]  /*6580*/  MOV R11, UR5 ;  /* 0x00000005000b7c02 */ /* 0x010fe20008000f00 */
[----:B------:R-:W-:Y:S02]  /*6590*/  IMAD.U32 R10, RZ, RZ, UR4 ;  /* 0x00000004ff0a7e24 */ /* 0x000fe4000f8e00ff */
[----:B------:R-:W-:Y:S07]  /*65a0*/  LEPC R20, `(.L_x_105) ;  /* 0x000000001014794e */ /* 0x000fee0000000000 */
[----:B--2---:R-:W-:Y:S05]  /*65b0*/  CALL.ABS.NOINC R2 ;  /* 0x0000000002007343 */ /* 0x004fea0003c00000 */
.L_x_105:
[----:B------:R-:W-:Y:S02]  /*65c0*/  ISETP.NE.U32.AND P0, PT, RZ, UR60, PT ;  /* 0x0000003cff007c0c */ /* 0x000fe4000bf05070 */
[C---:B------:R-:W-:Y:S02]  /*65d0*/  ISETP.NE.U32.AND P1, PT, R82.reuse, RZ, PT ;  /* 0x000000ff5200720c */ /* 0x040fe40003f25070 */
[----:B------:R-:W-:Y:S02]  /*65e0*/  ISETP.NE.U32.AND P4, PT, R82, RZ, PT ;  /* 0x000000ff5200720c */ /* 0x000fe40003f85070 */
[----:B------:R-:W-:Y:S02]  /*65f0*/  ISETP.NE.AND.EX P0, PT, RZ, UR61, PT, P0 ;  /* 0x0000003dff007c0c */ /* 0x000fe4000bf05300 */
[C---:B------:R-:W-:Y:S02]  /*6600*/  ISETP.NE.AND.EX P1, PT, R83.reuse, RZ, PT, P1 ;  /* 0x000000ff5300720c */ /* 0x040fe40003f25310 */
[----:B------:R-:W-:Y:S02]  /*6610*/  ISETP.NE.AND.EX P4, PT, R83, RZ, P0, P4 ;  /* 0x000000ff5300720c */ /* 0x000fe40000785340 */
[----:B---3--:R-:W-:Y:S02]  /*6620*/  ISETP.NE.U32.AND P5, PT, R78, RZ, PT ;  /* 0x000000ff4e00720c */ /* 0x008fe40003fa5070 */
[----:B------:R-:W-:Y:S02]  /*6630*/  ISETP.NE.U32.AND P3, PT, RZ, UR60, PT ;  /* 0x0000003cff007c0c */ /* 0x000fe4000bf65070 */
[----:B------:R-:W-:Y:S02]  /*6640*/  PLOP3.LUT P2, PT, PT, PT, PT, 0x8, 0x80 ;  /* 0x000000000080781c */ /* 0x000fe40003f4e170 */
[----:B------:R-:W-:Y:S02]  /*6650*/  ISETP.NE.AND.EX P5, PT, R79, RZ, PT, P5 ;  /* 0x000000ff4f00720c */ /* 0x000fe40003fa5350 */
[----:B------:R-:W-:Y:S03]  /*6660*/  ISETP.NE.AND.EX P3, PT, RZ, UR61, PT, P3 ;  /* 0x0000003dff007c0c */ /* 0x000fe6000bf65330 */
[----:B------:R-:W-:Y:S01]  /*6670*/  @!P4 PLOP3.LUT P2, PT, P1, PT, PT, 0x80, 0x8 ;  /* 0x000000000008c81c */ /* 0x000fe20000f4f070 */
[----:B------:R-:W-:Y:S01]  /*6680*/  @!UPT UIADD3 URZ, UPT, UPT, URZ, URZ, URZ ;  /* 0x000000fffffff290 */ /* 0x000fe2000fffe0ff */
[----:B------:R-:W-:Y:S11]  /*6690*/  @!P1 BRA `(.L_x_107) ;  /* 0x0000000000309947 */ /* 0x000ff60003800000 */
[----:B------:R-:W-:Y:S01]  /*66a0*/  ISETP.NE.U32.AND P0, PT, R80, RZ, PT ;  /* 0x000000ff5000720c */ /* 0x000fe20003f05070 */
[----:B------:R-:W1:Y:S01]  /*66b0*/  LDCU.64 UR4, c[0x0][0x358] ;  /* 0x00006b00ff0477ac */ /* 0x000e620008000a00 */
[----:B------:R-:W-:Y:S02]  /*66c0*/  IMAD.MOV.U32 R88, RZ, RZ, 0x1 ;  /* 0x00000001ff587424 */ /* 0x000fe400078e00ff */
[----:B------:R-:W-:Y:S11]  /*66d0*/  ISETP.NE.AND.EX P0, PT, R81, RZ, PT, P0 ;  /* 0x000000ff5100720c */ /* 0x000ff60003f05300 */
[----:B------:R-:W-:Y:S02]  /*66e0*/  @!UPT UIADD3 URZ, UPT, UPT, URZ, URZ, URZ ;  /* 0x000000fffffff290 */ /* 0x000fe4000fffe0ff */
[----:B------:R-:W2:Y:S01]  /*66f0*/  @P0 LDC.64 R2, c[0x0][0x888] ;  /* 0x00022200ff020b82 */ /* 0x000ea20000000a00 */
[----:B------:R-:W-:Y:S04]  /*6700*/  @P0 IMAD R0, R82, UR36, RZ ;  /* 0x0000002452000c24 */ /* 0x000fe8000f8e02ff */
[----:B--2---:R-:W-:Y:S04]  /*6710*/  @P0 IMAD.WIDE R2, R0, 0x4, R2 ;  /* 0x0000000400020825 */ /* 0x004fe800078e0202 */
[----:B------:R-:W-:Y:S01]  /*6720*/  HFMA2 R0, -RZ, RZ, 0, 5.9604644775390625e-08 ;  /* 0x00000001ff007431 */ /* 0x000fe200000001ff */
[----:B-1---5:R1:W5:Y:S04]  /*6730*/  @P0 LDG.E R41, desc[UR4][R2.64] ;  /* 0x0000000402290981 */ /* 0x022368000c1e1900 */
[----:B------:R-:W-:Y:S01]  /*6740*/  @!P0 PRMT R88, R0, 0x7610, R88 ;  /* 0x0000761000588816 */ /* 0x000fe20000000058 */
[----:B-1----:R-:W2:Y:S06]  /*6750*/  @!P0 LDC R41, c[0x0][0x880] ;  /* 0x00022000ff298b82 */ /* 0x002eac0000000800 */
.L_x_107:
[----:B------:R-:W-:Y:S05]  /*6760*/  @!P5 BRA `(.L_x_108) ;  /* 0x000000000024d947 */ /* 0x000fea0003800000 */
[----:B------:R-:W-:Y:S01]  /*6770*/  ISETP.NE.U32.AND P0, PT, R76, RZ, PT ;  /* 0x000000ff4c00720c */ /* 0x000fe20003f05070 */
[----:B------:R-:W1:Y:S03]  /*6780*/  LDCU.64 UR4, c[0x0][0x358] ;  /* 0x00006b00ff0477ac */ /* 0x000e660008000a00 */
[----:B------:R-:W-:Y:S11]  /*6790*/  ISETP.NE.AND.EX P0, PT, R77, RZ, PT, P0 ;  /* 0x000000ff4d00720c */ /* 0x000ff60003f05300 */
[----:B------:R-:W-:Y:S02]  /*67a0*/  @!UPT UIADD3 URZ, UPT, UPT, URZ, URZ, URZ ;  /* 0x000000fffffff290 */ /* 0x000fe4000fffe0ff */
[----:B------:R-:W3:Y:S01]  /*67b0*/  @P0 LDC.64 R2, c[0x0][0x8a8] ;  /* 0x00022a00ff020b82 */ /* 0x000ee20000000a00 */
[----:B------:R-:W-:Y:S04]  /*67c0*/  @P0 IMAD R0, R78, UR36, RZ ;  /* 0x000000244e000c24 */ /* 0x000fe8000f8e02ff */
[----:B---3--:R-:W-:Y:S05]  /*67d0*/  @P0 IMAD.WIDE R2, R0, 0x4, R2 ;  /* 0x0000000400020825 */ /* 0x008fea00078e0202 */
[----:B-1---5:R1:W5:Y:S02]  /*67e0*/  @P0 LDG.E R38, desc[UR4][R2.64] ;  /* 0x0000000402260981 */ /* 0x022364000c1e1900 */
[----:B-1----:R-:W3:Y:S02]  /*67f0*/  @!P0 LDC R38, c[0x0][0x8a0] ;  /* 0x00022800ff268b82 */ /* 0x002ee40000000800 */
.L_x_108:
[----:B--2--5:R-:W-:Y:S01]  /*6800*/  FSETP.NEU.AND P0, PT, R41, RZ, PT ;  /* 0x000000ff2900720b */ /* 0x024fe20003f0d000 */
[----:B------:R-:W-:Y:S01]  /*6810*/  ULOP3.LUT UR4, UR54, 0x1, URZ, 0x3c, !UPT ;  /* 0x0000000136047892 */ /* 0x000fe2000f8e3cff */
[----:B------:R-:W-:Y:S01]  /*6820*/  SEL R5, RZ, 0xffffffff, P3 ;  /* 0xffffffffff057807 */ /* 0x000fe20001800000 */
[----:B------:R-:W-:Y:S01]  /*6830*/  IMAD.U32 R111, RZ, RZ, UR46 ;  /* 0x0000002eff6f7e24 */ /* 0x000fe2000f8e00ff */
[----:B------:R-:W-:Y:S01]  /*6840*/  @!P4 LOP3.LUT P3, RZ, R88, 0xff, RZ, 0xc0, !PT ;  /* 0x000000ff58ffc812 */ /* 0x000fe2000786c0ff */
[----:B------:R-:W-:Y:S01]  /*6850*/  IMAD.SHL.U32 R85, R96, 0x10, RZ ;  /* 0x0000001060557824 */ /* 0x000fe200078e00ff */
[----:B------:R-:W-:Y:S01]  /*6860*/  @!P4 SEL R2, RZ, 0xffffffff, P0 ;  /* 0xffffffffff02c807 */ /* 0x000fe20000000000 */
[----:B------:R-:W-:Y:S01]  /*6870*/  IMAD.U32 R112, RZ, RZ, UR4 ;  /* 0x00000004ff707e24 */ /* 0x000fe2000f8e00ff */
[----:B------:R-:W-:Y:S01]  /*6880*/  LEA R92, R36, UR47, 0x3 ;  /* 0x0000002f245c7c11 */ /* 0x000fe2000f8e18ff */
[----:B------:R-:W-:Y:S01]  /*6890*/  IMAD.SHL.U32 R111, R111, 0x2000, RZ ;  /* 0x000020006f6f7824 */ /* 0x000fe200078e00ff */
[----:B------:R-:W-:Y:S01]  /*68a0*/  @P2 SEL R2, R5, R2, !P3 ;  /* 0x0000000205022207 */ /* 0x000fe20005800000 */
[----:B------:R-:W-:Y:S01]  /*68b0*/  IMAD.SHL.U32 R84, R95, 0x10, RZ ;  /* 0x000000105f547824 */ /* 0x000fe200078e00ff */
[----:B------:R-:W-:Y:S01]  /*68c0*/  SHF.L.U32 R3, R98, 0x1f, RZ ;  /* 0x0000001f62037819 */ /* 0x000fe200000006ff */
[----:B------:R-:W-:Y:S01]  /*68d0*/  IMAD.IADD R87, R100, 0x1, R111 ;  /* 0x0000000164577824 */ /* 0x000fe200078e026f */
[----:B------:R-:W-:Y:S01]  /*68e0*/  @!P4 LOP3.LUT R2, R2, 0x1, RZ, 0xc0, !PT ;  /* 0x000000010202c812 */ /* 0x000fe200078ec0ff */
[----:B------:R-:W-:Y:S01]  /*68f0*/  BSSY B1, `(.L_x_109) ;  /* 0x0000038000017945 */ /* 0x000fe20003800000 */
[----:B------:R-:W-:Y:S01]  /*6900*/  IMAD.MOV.U32 R110, RZ, RZ, 0x1 ;  /* 0x00000001ff6e7424 */ /* 0x000fe200078e00ff */
[----:B------:R-:W-:Y:S02]  /*6910*/  CS2R R74, SRZ ;  /* 0x00000000004a7805 */ /* 0x000fe4000001ff00 */
[----:B------:R-:W-:Y:S01]  /*6920*/  ISETP.NE.U32.OR P5, PT, R2, 0x1, P4 ;  /* 0x000000010200780c */ /* 0x000fe200027a5470 */
[----:B------:R-:W-:Y:S01]  /*6930*/  IMAD.U32 R2, RZ, RZ, UR46 ;  /* 0x0000002eff027e24 */ /* 0x000fe2000f8e00ff */
[----:B------:R-:W-:Y:S01]  /*6940*/  LOP3.LUT P4, R93, R88, 0xff, RZ, 0xc0, !PT ;  /* 0x000000ff585d7812 */ /* 0x000fe2000788c0ff */
[----:B------:R-:W-:Y:S01]  /*6950*/  IMAD.IADD R86, R87, 0x1, R85 ;  /* 0x0000000157567824 */ /* 0x000fe200078e0255 */
[----:B------:R-:W-:Y:S01]  /*6960*/  P2R R109, PR, RZ, 0x20 ;  /* 0x00000020ff6d7803 */ /* 0x000fe20000000000 */
[----:B------:R-:W-:Y:S01]  /*6970*/  IMAD R39, R36, 0x40, R37 ;  /* 0x0000004024277824 */ /* 0x000fe200078e0225 */
[----:B------:R-:W-:Y:S01]  /*6980*/  LEA R0, R2, UR47, 0x3 ;  /* 0x0000002f02007c11 */ /* 0x000fe2000f8e18ff */
[----:B------:R-:W-:Y:S01]  /*6990*/  IMAD.U32 R113, RZ, RZ, UR46 ;  /* 0x0000002eff717e24 */ /* 0x000fe2000f8e00ff */
[----:B------:R-:W-:Y:S02]  /*69a0*/  SEL R2, RZ, 0xffffffff, P0 ;  /* 0xffffffffff027807 */ /* 0x000fe40000000000 */
[----:B------:R-:W-:Y:S02]  /*69b0*/  CS2R R72, SRZ ;  /* 0x0000000000487805 */ /* 0x000fe4000001ff00 */
[----:B------:R-:W-:Y:S02]  /*69c0*/  CS2R R66, SRZ ;  /* 0x0000000000427805 */ /* 0x000fe4000001ff00 */
[----:B------:R-:W-:Y:S02]  /*69d0*/  CS2R R64, SRZ ;  /* 0x0000000000407805 */ /* 0x000fe4000001ff00 */
[----:B------:R-:W-:Y:S02]  /*69e0*/  @P1 SEL R2, R5, R2, !P4 ;  /* 0x0000000205021207 */ /* 0x000fe40006000000 */
[----:B------:R-:W-:Y:S02]  /*69f0*/  CS2R R58, SRZ ;  /* 0x00000000003a7805 */ /* 0x000fe4000001ff00 */
[----:B------:R-:W-:Y:S02]  /*6a00*/  @P5 SHF.L.U32 R7, R112, 0x1f, RZ ;  /* 0x0000001f70075819 */ /* 0x000fe400000006ff */
[----:B------:R-:W-:Y:S02]  /*6a10*/  CS2R R56, SRZ ;  /* 0x0000000000387805 */ /* 0x000fe4000001ff00 */
[----:B------:R-:W-:Y:S02]  /*6a20*/  LOP3.LUT R2, R2, 0x1, RZ, 0xc0, !PT ;  /* 0x0000000102027812 */ /* 0x000fe400078ec0ff */
[----:B------:R-:W-:Y:S01]  /*6a30*/  CS2R R50, SRZ ;  /* 0x0000000000327805 */ /* 0x000fe2000001ff00 */
[----:B------:R-:W1:Y:S01]  /*6a40*/  @P5 SYNCS.PHASECHK.TRANS64.TRYWAIT P3, [R0+URZ+0x50], R7 ;  /* 0x00005007000055a7 */ /* 0x000e6200080611ff */
[----:B------:R-:W-:Y:S02]  /*6a50*/  CS2R R48, SRZ ;  /* 0x0000000000307805 */ /* 0x000fe4000001ff00 */
[----:B------:R-:W-:Y:S01]  /*6a60*/  ISETP.NE.U32.AND P0, PT, R2, 0x1, PT ;  /* 0x000000010200780c */ /* 0x000fe20003f05070 */
[----:B------:R-:W-:Y:S02]  /*6a70*/  IMAD.IADD R47, R87, 0x1, R84 ;  /* 0x00000001572f7824 */ /* 0x000fe400078e0254 */
[----:B------:R-:W-:Y:S01]  /*6a80*/  IMAD.IADD R46, R99, 0x1, R86 ;  /* 0x00000001632e7824 */ /* 0x000fe200078e0256 */
[----:B------:R-:W-:Y:S01]  /*6a90*/  P2R R114, PR, RZ, 0x1 ;  /* 0x00000001ff727803 */ /* 0x000fe20000000000 */
[----:B------:R2:W4:Y:S01]  /*6aa0*/  SYNCS.PHASECHK.TRANS64.TRYWAIT P2, [R92+URZ+0xb0], R3 ;  /* 0x0000b0035c0075a7 */ /* 0x00052200080411ff */
[----:B-1----:R-:W-:Y:S01]  /*6ab0*/  @P5 SEL R110, RZ, 0x1, !P3 ;  /* 0x00000001ff6e5807 */ /* 0x002fe20005800000 */
[----:B--2---:R-:W-:Y:S06]  /*6ac0*/  @!P5 BRA `(.L_x_110) ;  /* 0x000000000068d947 */ /* 0x004fec0003800000 */
[----:B------:R-:W-:Y:S01]  /*6ad0*/  ISETP.NE.AND P0, PT, R110, RZ, PT ;  /* 0x000000ff6e00720c */ /* 0x000fe20003f05270 */
[----:B------:R-:W-:Y:S01]  /*6ae0*/  BSSY B0, `(.L_x_111) ;  /* 0x000000d000007945 */ /* 0x000fe20003800000 */
[----:B------:R-:W-:Y:S02]  /*6af0*/  CS2R R50, SRZ ;  /* 0x0000000000327805 */ /* 0x000fe4000001ff00 */
[----:B------:R-:W-:Y:S02]  /*6b00*/  CS2R R48, SRZ ;  /* 0x0000000000307805 */ /* 0x000fe4000001ff00 */
[----:B------:R-:W-:Y:S02]  /*6b10*/  CS2R R58, SRZ ;  /* 0x00000000003a7805 */ /* 0x000fe4000001ff00 */
[----:B------:R-:W-:Y:S02]  /*6b20*/  CS2R R56, SRZ ;  /* 0x0000000000387805 */ /* 0x000fe4000001ff00 */
[----:B------:R-:W-:Y:S02]  /*6b30*/  CS2R R66, SRZ ;  /* 0x0000000000427805 */ /* 0x000fe4000001ff00 */
[----:B------:R-:W-:Y:S02]  /*6b40*/  CS2R R64, SRZ ;  /* 0x0000000000407805 */ /* 0x000fe4000001ff00 */
[----:B------:R-:W-:Y:S02]  /*6b50*/  CS2R R74, SRZ ;  /* 0x00000000004a7805 */ /* 0x000fe4000001ff00 */
[----:B------:R-:W-:Y:S01]  /*6b60*/  CS2R R72, SRZ ;  /* 0x0000000000487805 */ /* 0x000fe2000001ff00 */
[----:B------:R-:W-:Y:S06]  /*6b70*/  @P0 BRA `(.L_x_112) ;  /* 0x00000000000c0947 */ /* 0x000fec0003800000 */
[----:B------:R-:W-:Y:S04]  /*6b80*/  SHF.L.U32 R5, R112, 0x1f, RZ ;  /* 0x0000001f70057819 */ /* 0x000fe800000006ff */
[----:B------:R-:W1:Y:S02]  /*6b90*/  SYNCS.PHASECHK.TRANS64.TRYWAIT P0, [R0+URZ+0x50], R5 ;  /* 0x00005005000075a7 */ /* 0x000e6400080011ff */
[----:B-1----:R-:W-:Y:S05]  /*6ba0*/  @!P0 BRA `(.L_x_113) ;  /* 0x0000002400d08947 */ /* 0x002fea0003800000 */
.L_x_112:
[----:B------:R-:W-:Y:S05]  /*6bb0*/  BSYNC B0 ;  /* 0x0000000000007941 */ /* 0x000fea0003800000 */
.L_x_111:
[----:B------:R-:W-:Y:S01]  /*6bc0*/  ISETP.NE.AND P0, PT, R114, RZ, PT ;  /* 0x000000ff7200720c */ /* 0x000fe20003f05270 */
[----:B------:R-:W-:Y:S04]  /*6bd0*/  UIADD3 UR4, UPT, UPT, UR46, 0x1, URZ ;  /* 0x000000012e047890 */ /* 0x000fe8000fffe0ff */
[----:B------:R-:W-:Y:S04]  /*6be0*/  UISETP.NE.AND UP0, UPT, UR4, 0x3, UPT ;  /* 0x000000030400788c */ /* 0x000fe8000bf05270 */
[----:B------:R-:W-:Y:S02]  /*6bf0*/  USEL UR5, URZ, 0x1, UP0 ;  /* 0x00000001ff057887 */ /* 0x000fe40008000000 */
[----:B------:R-:W-:Y:S02]  /*6c00*/  USEL UR4, UR4, URZ, UP0 ;  /* 0x000000ff04047287 */ /* 0x000fe40008000000 */
[----:B------:R2:W1:Y:S02]  /*6c10*/  @P0 LDS.128 R48, [R87] ;  /* 0x0000000057300984 */ /* 0x0004640000000c00 */
[----:B------:R-:W-:Y:S02]  /*6c20*/  LOP3.LUT R112, R112, UR5, RZ, 0x3c, !PT ;  /* 0x0000000570707c12 */ /* 0x000fe4000f8e3cff */
[----:B------:R2:W1:Y:S01]  /*6c30*/  @P0 LDS.128 R56, [R86+0x10] ;  /* 0x0000100056380984 */ /* 0x0004620000000c00 */
[----:B------:R-:W-:Y:S03]  /*6c40*/  IMAD.U32 R113, RZ, RZ, UR4 ;  /* 0x00000004ff717e24 */ /* 0x000fe6000f8e00ff */
[----:B------:R2:W1:Y:S04]  /*6c50*/  @P0 LDS.128 R64, [R47+0x20] ;  /* 0x000020002f400984 */ /* 0x0004680000000c00 */
[----:B------:R2:W1:Y:S02]  /*6c60*/  @P0 LDS.128 R72, [R46+0x10] ;  /* 0x000010002e480984 */ /* 0x0004640000000c00 */
.L_x_110:
[----:B------:R-:W-:Y:S05]  /*6c70*/  BSYNC B1 ;  /* 0x0000000000017941 */ /* 0x000fea0003800000 */
.L_x_109:
[----:B-1----:R-:W-:Y:S04]  /*6c80*/  SHF.R.U32.HI R0, RZ, 0x15, R39 ;  /* 0x00000015ff007819 */ /* 0x002fe80000011627 */
[----:B------:R-:W-:Y:S01]  /*6c90*/  LOP3.LUT P0, RZ, R0, 0x3, R89, 0x48, !PT ;  /* 0x0000000300ff7812 */ /* 0x000fe20007804859 */
[----:B------:R-:W-:Y:S01]  /*6ca0*/  @!UPT UIADD3 URZ, UPT, UPT, URZ, URZ, URZ ;  /* 0x000000fffffff290 */ /* 0x000fe2000fffe0ff */
[----:B----4-:R-:W-:Y:S11]  /*6cb0*/  @P2 BRA `(.L_x_114) ;  /* 0x0000000000082947 */ /* 0x010ff60003800000 */
[----:B------:R-:W1:Y:S02]  /*6cc0*/  SYNCS.PHASECHK.TRANS64.TRYWAIT P1, [R92+URZ+0xb0], R3 ;  /* 0x0000b0035c0075a7 */ /* 0x000e6400080211ff */
[----:B-1----:R-:W-:Y:S05]  /*6cd0*/  @!P1 BRA `(.L_x_115) ;  /* 0x0000002400989947 */ /* 0x002fea0003800000 */
.L_x_114:
[----:B------:R-:W-:Y:S05]  /*6ce0*/  @!P0 BRA `(.L_x_116) ;  /* 0x0000000000408947 */ /* 0x000fea0003800000 */
[----:B------:R-:W4:Y:S01]  /*6cf0*/  LDCU.64 UR8, c[0x4][0x70] ;  /* 0x01000e00ff0877ac */ /* 0x000f220008000a00 */
[----:B-1----:R-:W-:Y:S01]  /*6d00*/  MOV R3, 0x0 ;  /* 0x0000000000037802 */ /* 0x002fe20000000f00 */
[----:B------:R-:W-:Y:S02]  /*6d10*/  HFMA2 R12, -RZ, RZ, 0, 5.9604644775390625e-08 ;  /* 0x00000001ff0c7431 */ /* 0x000fe400000001ff */
[----:B------:R-:W-:Y:S02]  /*6d20*/  IMAD.MOV.U32 R8, RZ, RZ, 0x192 ;  /* 0x00000192ff087424 */ /* 0x000fe400078e00ff */
[----:B------:R-:W-:Y:S01]  /*6d30*/  IMAD.MOV.U32 R13, RZ, RZ, RZ ;  /* 0x000000ffff0d7224 */ /* 0x000fe200078e00ff */
[----:B------:R-:W1:Y:S01]  /*6d40*/  LDCU.64 UR6, c[0x4][0x78] ;  /* 0x01000f00ff0677ac */ /* 0x000e620008000a00 */
[----:B------:R-:W2:Y:S01]  /*6d50*/  LDC.64 R2, c[0x4][R3] ;  /* 0x0100000003027b82 */ /* 0x000ea20000000a00 */
[----:B------:R-:W5:Y:S01]  /*6d60*/  LDCU.64 UR4, c[0x4][0x10] ;  /* 0x01000200ff0477ac */ /* 0x000f620008000a00 */
[----:B----4-:R-:W-:Y:S01]  /*6d70*/  MOV R5, UR9 ;  /* 0x0000000900057c02 */ /* 0x010fe20008000f00 */
[----:B------:R-:W-:Y:S01]  /*6d80*/  IMAD.U32 R4, RZ, RZ, UR8 ;  /* 0x00000008ff047e24 */ /* 0x000fe2000f8e00ff */
[----:B-1----:R-:W-:Y:S01]  /*6d90*/  MOV R7, UR7 ;  /* 0x0000000700077c02 */ /* 0x002fe20008000f00 */
[----:B------:R-:W-:Y:S01]  /*6da0*/  IMAD.U32 R6, RZ, RZ, UR6 ;  /* 0x00000006ff067e24 */ /* 0x000fe2000f8e00ff */
[----:B-----5:R-:W-:Y:S01]  /*6db0*/  MOV R11, UR5 ;  /* 0x00000005000b7c02 */ /* 0x020fe20008000f00 */
[----:B------:R-:W-:Y:S02]  /*6dc0*/  IMAD.U32 R10, RZ, RZ, UR4 ;  /* 0x00000004ff0a7e24 */ /* 0x000fe4000f8e00ff */
[----:B------:R-:W-:Y:S07]  /*6dd0*/  LEPC R20, `(.L_x_116) ;  /* 0x000000001014794e */ /* 0x000fee0000000000 */
[----:B--23--:R-:W-:Y:S05]  /*6de0*/  CALL.ABS.NOINC R2 ;  /* 0x0000000002007343 */ /* 0x00cfea0003c00000 */
.L_x_116:
[----:B------:R-:W-:Y:S05]  /*6df0*/  WARPSYNC.ALL ;  /* 0x0000000000007948 */ /* 0x000fea0003800000 */
[----:B------:R-:W-:Y:S01]  /*6e00*/  R2UR UR4, R39 ;  /* 0x00000000270472ca */ /* 0x000fe200000e0000 */
[--C-:B------:R-:W-:Y:S01]  /*6e10*/  HADD2.F32 R40, -RZ, R48.reuse.H0_H0 ;  /* 0x20000030ff287230 */ /* 0x100fe20000004100 */
[----:B------:R-:W-:Y:S01]  /*6e20*/  ISETP.NE.AND P0, PT, R101, RZ, PT ;  /* 0x000000ff6500720c */ /* 0x000fe20003f05270 */
[----:B------:R-:W-:Y:S01]  /*6e30*/  HADD2.F32 R43, -RZ, R48.H1_H1 ;  /* 0x30000030ff2b7230 */ /* 0x000fe20000004100 */
[----:B------:R-:W-:Y:S01]  /*6e40*/  BSSY.RECONVERGENT B0, `(.L_x_117) ;  /* 0x0000085000007945 */ /* 0x000fe20003800200 */
[----:B------:R-:W-:Y:S02]  /*6e50*/  HADD2.F32 R42, -RZ, R49.H0_H0 ;  /* 0x20000031ff2a7230 */ /* 0x000fe40000004100 */
[----:B------:R-:W-:Y:S02]  /*6e60*/  HADD2.F32 R45, -RZ, R51.H0_H0 ;  /* 0x20000033ff2d7230 */ /* 0x000fe40000004100 */
[----:B------:R-:W-:Y:S04]  /*6e70*/  HADD2.F32 R44, -RZ, R75.H1_H1 ;  /* 0x3000004bff2c7230 */ /* 0x000fe80000004100 */
[----:B------:R-:W3:Y:S02]  /*6e80*/  LDTM.x32 R4, tmem[UR4] ;  /* 0x00000004000479ee */ /* 0x000ee400082c0000 */
[C---:B---3--:R-:W-:Y:S01]  /*6e90*/  FMUL R0, R38.reuse, R4 ;  /* 0x0000000426007220 */ /* 0x048fe20000400000 */
[C---:B------:R-:W-:Y:S01]  /*6ea0*/  FMUL R2, R38.reuse, R5 ;  /* 0x0000000526027220 */ /* 0x040fe20000400000 */
[C---:B-1----:R-:W-:Y:S01]  /*6eb0*/  FMUL R3, R38.reuse, R6 ;  /* 0x0000000626037220 */ /* 0x042fe20000400000 */
[C---:B------:R-:W-:Y:S01]  /*6ec0*/  FMUL R7, R38.reuse, R7 ;  /* 0x0000000726077220 */ /* 0x040fe20000400000 */
[C---:B------:R-:W-:Y:S01]  /*6ed0*/  FFMA R0, R41.reuse, R40, R0 ;  /* 0x0000002829007223 */ /* 0x040fe20000000000 */
[----:B------:R-:W-:Y:S02]  /*6ee0*/  HADD2.F32 R40, -RZ, R49.H1_H1 ;  /* 0x30000031ff287230 */ /* 0x000fe40000004100 */
[C---:B------:R-:W-:Y:S01]  /*6ef0*/  FFMA R2, R41.reuse, R43, R2 ;  /* 0x0000002b29027223 */ /* 0x040fe20000000002 */
[C---:B------:R-:W-:Y:S01]  /*6f00*/  FFMA R3, R41.reuse, R42, R3 ;  /* 0x0000002a29037223 */ /* 0x040fe20000000003 */
[--C-:B------:R-:W-:Y:S02]  /*6f10*/  HADD2.F32 R43, -RZ, R50.reuse.H0_H0 ;  /* 0x20000032ff2b7230 */ /* 0x100fe40000004100 */
[----:B------:R-:W-:Y:S01]  /*6f20*/  FMUL R4, R38, R8 ;  /* 0x0000000826047220 */ /* 0x000fe20000400000 */
[----:B------:R-:W-:Y:S01]  /*6f30*/  HADD2.F32 R42, -RZ, R50.H1_H1 ;  /* 0x30000032ff2a7230 */ /* 0x000fe20000004100 */
[----:B------:R-:W-:Y:S01]  /*6f40*/  F2FP.F16.F32.PACK_AB R52, R2, R0 ;  /* 0x000000000234723e */ /* 0x000fe200000000ff */
[C---:B------:R-:W-:Y:S01]  /*6f50*/  FFMA R7, R41.reuse, R40, R7 ;  /* 0x0000002829077223 */ /* 0x040fe20000000007 */
[----:B------:R-:W-:Y:S01]  /*6f60*/  FFMA R4, R41, R43, R4 ;  /* 0x0000002b29047223 */ /* 0x000fe20000000004 */
[C---:B------:R-:W-:Y:S01]  /*6f70*/  FMUL R5, R38.reuse, R9 ;  /* 0x0000000926057220 */ /* 0x040fe20000400000 */
[C---:B------:R-:W-:Y:S01]  /*6f80*/  FMUL R6, R38.reuse, R10 ;  /* 0x0000000a26067220 */ /* 0x040fe20000400000 */
[----:B------:R-:W-:Y:S01]  /*6f90*/  HADD2.F32 R40, -RZ, R51.H1_H1 ;  /* 0x30000033ff287230 */ /* 0x000fe20000004100 */
[----:B------:R-:W-:Y:S01]  /*6fa0*/  F2FP.F16.F32.PACK_AB R53, R7, R3 ;  /* 0x000000030735723e */ /* 0x000fe200000000ff */
[C---:B------:R-:W-:Y:S01]  /*6fb0*/  FFMA R5, R41.reuse, R42, R5 ;  /* 0x0000002a29057223 */ /* 0x040fe20000000005 */
[----:B------:R-:W-:Y:S01]  /*6fc0*/  FFMA R6, R41, R45, R6 ;  /* 0x0000002d29067223 */ /* 0x000fe20000000006 */
[C---:B------:R-:W-:Y:S01]  /*6fd0*/  FMUL R11, R38.reuse, R11 ;  /* 0x0000000b260b7220 */ /* 0x040fe20000400000 */
[--C-:B------:R-:W-:Y:S02]  /*6fe0*/  HADD2.F32 R43, -RZ, R56.reuse.H0_H0 ;  /* 0x20000038ff2b7230 */ /* 0x100fe40000004100 */
[C---:B------:R-:W-:Y:S01]  /*6ff0*/  FMUL R8, R38.reuse, R12 ;  /* 0x0000000c26087220 */ /* 0x040fe20000400000 */
[----:B------:R-:W-:Y:S01]  /*7000*/  F2FP.F16.F32.PACK_AB R54, R5, R4 ;  /* 0x000000040536723e */ /* 0x000fe200000000ff */
[C---:B------:R-:W-:Y:S01]  /*7010*/  FFMA R11, R41.reuse, R40, R11 ;  /* 0x00000028290b7223 */ /* 0x040fe2000000000b */
[----:B------:R-:W-:Y:S02]  /*7020*/  HADD2.F32 R40, -RZ, R56.H1_H1 ;  /* 0x30000038ff287230 */ /* 0x000fe40000004100 */
[----:B------:R-:W-:Y:S01]  /*7030*/  FFMA R8, R41, R43, R8 ;  /* 0x0000002b29087223 */ /* 0x000fe20000000008 */
[C---:B------:R-:W-:Y:S01]  /*7040*/  FMUL R9, R38.reuse, R13 ;  /* 0x0000000d26097220 */ /* 0x040fe20000400000 */
[--C-:B------:R-:W-:Y:S01]  /*7050*/  HADD2.F32 R45, -RZ, R57.reuse.H0_H0 ;  /* 0x20000039ff2d7230 */ /* 0x100fe20000004100 */
[----:B------:R-:W-:Y:S01]  /*7060*/  F2FP.F16.F32.PACK_AB R55, R11, R6 ;  /* 0x000000060b37723e */ /* 0x000fe200000000ff */
[C---:B------:R-:W-:Y:S01]  /*7070*/  FMUL R10, R38.reuse, R14 ;  /* 0x0000000e260a7220 */ /* 0x040fe20000400000 */
[----:B------:R-:W-:Y:S02]  /*7080*/  HADD2.F32 R42, -RZ, R57.H1_H1 ;  /* 0x30000039ff2a7230 */ /* 0x000fe40000004100 */
[C---:B------:R-:W-:Y:S01]  /*7090*/  FFMA R9, R41.reuse, R40, R9 ;  /* 0x0000002829097223 */ /* 0x040fe20000000009 */
[C---:B------:R-:W-:Y:S01]  /*70a0*/  FMUL R15, R38.reuse, R15 ;  /* 0x0000000f260f7220 */ /* 0x040fe20000400000 */
[----:B------:R1:W-:Y:S01]  /*70b0*/  STS.128 [R87], R52 ;  /* 0x0000003457007388 */ /* 0x0003e20000000c00 */
[----:B------:R-:W-:Y:S01]  /*70c0*/  FFMA R10, R41, R45, R10 ;  /* 0x0000002d290a7223 */ /* 0x000fe2000000000a */
[--C-:B------:R-:W-:Y:S01]  /*70d0*/  HADD2.F32 R40, -RZ, R58.reuse.H0_H0 ;  /* 0x2000003aff287230 */ /* 0x100fe20000004100 */
[----:B------:R-:W-:Y:S01]  /*70e0*/  F2FP.F16.F32.PACK_AB R60, R9, R8 ;  /* 0x00000008093c723e */ /* 0x000fe200000000ff */
[----:B------:R-:W-:Y:S01]  /*70f0*/  FFMA R15, R41, R42, R15 ;  /* 0x0000002a290f7223 */ /* 0x000fe2000000000f */
[C---:B------:R-:W-:Y:S01]  /*7100*/  FMUL R12, R38.reuse, R16 ;  /* 0x00000010260c7220 */ /* 0x040fe20000400000 */
[----:B------:R-:W-:Y:S02]  /*7110*/  HADD2.F32 R42, -RZ, R58.H1_H1 ;  /* 0x3000003aff2a7230 */ /* 0x000fe40000004100 */
[C---:B------:R-:W-:Y:S01]  /*7120*/  FMUL R13, R38.reuse, R17 ;  /* 0x00000011260d7220 */ /* 0x040fe20000400000 */
[--C-:B------:R-:W-:Y:S01]  /*7130*/  HADD2.F32 R43, -RZ, R59.reuse.H0_H0 ;  /* 0x2000003bff2b7230 */ /* 0x100fe20000004100 */
[----:B------:R-:W-:Y:S01]  /*7140*/  F2FP.F16.F32.PACK_AB R61, R15, R10 ;  /* 0x0000000a0f3d723e */ /* 0x000fe200000000ff */
[C---:B------:R-:W-:Y:S01]  /*7150*/  FFMA R12, R41.reuse, R40, R12 ;  /* 0x00000028290c7223 */ /* 0x040fe2000000000c */
[C---:B------:R-:W-:Y:S01]  /*7160*/  FFMA R13, R41.reuse, R42, R13 ;  /* 0x0000002a290d7223 */ /* 0x040fe2000000000d */
[C---:B------:R-:W-:Y:S01]  /*7170*/  FMUL R14, R38.reuse, R18 ;  /* 0x00000012260e7220 */ /* 0x040fe20000400000 */
[----:B------:R-:W-:Y:S02]  /*7180*/  HADD2.F32 R40, -RZ, R59.H1_H1 ;  /* 0x3000003bff287230 */ /* 0x000fe40000004100 */
[C---:B------:R-:W-:Y:S01]  /*7190*/  FMUL R19, R38.reuse, R19 ;  /* 0x0000001326137220 */ /* 0x040fe20000400000 */
[C---:B------:R-:W-:Y:S01]  /*71a0*/  FMUL R16, R38.reuse, R20 ;  /* 0x0000001426107220 */ /* 0x040fe20000400000 */
[C---:B------:R-:W-:Y:S01]  /*71b0*/  FFMA R14, R41.reuse, R43, R14 ;  /* 0x0000002b290e7223 */ /* 0x040fe2000000000e */
[--C-:B------:R-:W-:Y:S02]  /*71c0*/  HADD2.F32 R43, -RZ, R64.reuse.H0_H0 ;  /* 0x20000040ff2b7230 */ /* 0x100fe40000004100 */
[C---:B------:R-:W-:Y:S01]  /*71d0*/  FFMA R19, R41.reuse, R40, R19 ;  /* 0x0000002829137223 */ /* 0x040fe20000000013 */
[----:B------:R-:W-:Y:S02]  /*71e0*/  HADD2.F32 R42, -RZ, R64.H1_H1 ;  /* 0x30000040ff2a7230 */ /* 0x000fe40000004100 */
[C---:B------:R-:W-:Y:S01]  /*71f0*/  FMUL R17, R38.reuse, R21 ;  /* 0x0000001526117220 */ /* 0x040fe20000400000 */
[--C-:B------:R-:W-:Y:S02]  /*7200*/  HADD2.F32 R45, -RZ, R65.reuse.H0_H0 ;  /* 0x20000041ff2d7230 */ /* 0x100fe40000004100 */
[C---:B------:R-:W-:Y:S01]  /*7210*/  FMUL R18, R38.reuse, R22 ;  /* 0x0000001626127220 */ /* 0x040fe20000400000 */
[----:B------:R-:W-:Y:S02]  /*7220*/  HADD2.F32 R40, -RZ, R65.H1_H1 ;  /* 0x30000041ff287230 */ /* 0x000fe40000004100 */
[C---:B------:R-:W-:Y:S01]  /*7230*/  FMUL R23, R38.reuse, R23 ;  /* 0x0000001726177220 */ /* 0x040fe20000400000 */
[C---:B------:R-:W-:Y:S01]  /*7240*/  FFMA R16, R41.reuse, R43, R16 ;  /* 0x0000002b29107223 */ /* 0x040fe20000000010 */
[C---:B------:R-:W-:Y:S01]  /*7250*/  FFMA R17, R41.reuse, R42, R17 ;  /* 0x0000002a29117223 */ /* 0x040fe20000000011 */
[C---:B------:R-:W-:Y:S01]  /*7260*/  FFMA R18, R41.reuse, R45, R18 ;  /* 0x0000002d29127223 */ /* 0x040fe20000000012 */
[C---:B------:R-:W-:Y:S01]  /*7270*/  FFMA R23, R41.reuse, R40, R23 ;  /* 0x0000002829177223 */ /* 0x040fe20000000017 */
[--C-:B------:R-:W-:Y:S02]  /*7280*/  HADD2.F32 R43, -RZ, R66.reuse.H0_H0 ;  /* 0x20000042ff2b7230 */ /* 0x100fe40000004100 */
[C---:B------:R-:W-:Y:S01]  /*7290*/  FMUL R20, R38.reuse, R24 ;  /* 0x0000001826147220 */ /* 0x040fe20000400000 */
        /* <DEDUP_REMOVED lines=9> */
[----:B------:R-:W-:Y:S01]  /*7330*/  FFMA R27, R41, R42, R27 ;  /* 0x0000002a291b7223 */ /* 0x000fe2000000001b */
[--C-:B------:R-:W-:Y:S02]  /*7340*/  HADD2.F32 R40, -RZ, R72.reuse.H0_H0 ;  /* 0x20000048ff287230 */ /* 0x100fe40000004100 */
[C---:B------:R-:W-:Y:S01]  /*7350*/  FMUL R24, R38.reuse, R28 ;  /* 0x0000001c26187220 */ /* 0x040fe20000400000 */
[----:B------:R-:W-:Y:S02]  /*7360*/  HADD2.F32 R42, -RZ, R72.H1_H1 ;  /* 0x30000048ff2a7230 */ /* 0x000fe40000004100 */
[C---:B------:R-:W-:Y:S01]  /*7370*/  FMUL R25, R38.reuse, R29 ;  /* 0x0000001d26197220 */ /* 0x040fe20000400000 */
[--C-:B------:R-:W-:Y:S02]  /*7380*/  HADD2.F32 R43, -RZ, R73.reuse.H0_H0 ;  /* 0x20000049ff2b7230 */ /* 0x100fe40000004100 */
[C---:B------:R-:W-:Y:S01]  /*7390*/  FMUL R26, R38.reuse, R30 ;  /* 0x0000001e261a7220 */ /* 0x040fe20000400000 */
[----:B------:R-:W-:Y:S01]  /*73a0*/  F2FP.F16.F32.PACK_AB R62, R13, R12 ;  /* 0x0000000c0d3e723e */ /* 0x000fe200000000ff */
[----:B------:R-:W-:Y:S01]  /*73b0*/  FFMA R24, R41, R40, R24 ;  /* 0x0000002829187223 */ /* 0x000fe20000000018 */
[----:B------:R-:W-:Y:S01]  /*73c0*/  F2FP.F16.F32.PACK_AB R63, R19, R14 ;  /* 0x0000000e133f723e */ /* 0x000fe200000000ff */
[C---:B------:R-:W-:Y:S01]  /*73d0*/  FFMA R25, R41.reuse, R42, R25 ;  /* 0x0000002a29197223 */ /* 0x040fe20000000019 */
[C---:B------:R-:W-:Y:S01]  /*73e0*/  FFMA R26, R41.reuse, R43, R26 ;  /* 0x0000002b291a7223 */ /* 0x040fe2000000001a */
[----:B------:R-:W-:Y:S02]  /*73f0*/  HADD2.F32 R40, -RZ, R73.H1_H1 ;  /* 0x30000049ff287230 */ /* 0x000fe40000004100 */
[C---:B------:R-:W-:Y:S01]  /*7400*/  FMUL R31, R38.reuse, R31 ;  /* 0x0000001f261f7220 */ /* 0x040fe20000400000 */
[----:B------:R1:W-:Y:S01]  /*7410*/  STS.128 [R86+0x10], R60 ;  /* 0x0000103c56007388 */ /* 0x0003e20000000c00 */
[--C-:B------:R-:W-:Y:S02]  /*7420*/  HADD2.F32 R43, -RZ, R74.reuse.H0_H0 ;  /* 0x2000004aff2b7230 */ /* 0x100fe40000004100 */
[C---:B------:R-:W-:Y:S01]  /*7430*/  FMUL R28, R38.reuse, R32 ;  /* 0x00000020261c7220 */ /* 0x040fe20000400000 */
[----:B------:R-:W-:Y:S02]  /*7440*/  HADD2.F32 R42, -RZ, R74.H1_H1 ;  /* 0x3000004aff2a7230 */ /* 0x000fe40000004100 */
[C---:B------:R-:W-:Y:S01]  /*7450*/  FMUL R29, R38.reuse, R33 ;  /* 0x00000021261d7220 */ /* 0x040fe20000400000 */
[----:B------:R-:W-:Y:S02]  /*7460*/  HADD2.F32 R45, -RZ, R75.H0_H0 ;  /* 0x2000004bff2d7230 */ /* 0x000fe40000004100 */
[C---:B------:R-:W-:Y:S01]  /*7470*/  FMUL R30, R38.reuse, R34 ;  /* 0x00000022261e7220 */ /* 0x040fe20000400000 */
[----:B------:R-:W-:Y:S01]  /*7480*/  FFMA R31, R41, R40, R31 ;  /* 0x00000028291f7223 */ /* 0x000fe2000000001f */
[----:B------:R-:W-:Y:S01]  /*7490*/  FMUL R35, R38, R35 ;  /* 0x0000002326237220 */ /* 0x000fe20000400000 */
[----:B------:R-:W-:Y:S01]  /*74a0*/  F2FP.F16.F32.PACK_AB R68, R17, R16 ;  /* 0x000000101144723e */ /* 0x000fe200000000ff */
[----:B------:R-:W-:Y:S01]  /*74b0*/  FFMA R28, R41, R43, R28 ;  /* 0x0000002b291c7223 */ /* 0x000fe2000000001c */
[----:B------:R-:W-:Y:S01]  /*74c0*/  F2FP.F16.F32.PACK_AB R69, R23, R18 ;  /* 0x000000121745723e */ /* 0x000fe200000000ff */
[----:B------:R-:W-:Y:S01]  /*74d0*/  FFMA R29, R41, R42, R29 ;  /* 0x0000002a291d7223 */ /* 0x000fe2000000001d */
[----:B------:R-:W-:Y:S01]  /*74e0*/  F2FP.F16.F32.PACK_AB R70, R21, R20 ;  /* 0x000000141546723e */ /* 0x000fe200000000ff */
[----:B------:R-:W-:Y:S01]  /*74f0*/  FFMA R30, R41, R45, R30 ;  /* 0x0000002d291e7223 */ /* 0x000fe2000000001e */
[----:B------:R-:W-:Y:S01]  /*7500*/  F2FP.F16.F32.PACK_AB R71, R27, R22 ;  /* 0x000000161b47723e */ /* 0x000fe200000000ff */
[----:B------:R-:W-:Y:S01]  /*7510*/  FFMA R35, R41, R44, R35 ;  /* 0x0000002c29237223 */ /* 0x000fe20000000023 */
[----:B------:R-:W-:Y:S02]  /*7520*/  F2FP.F16.F32.PACK_AB R104, R25, R24 ;  /* 0x000000181968723e */ /* 0x000fe400000000ff */
[----:B------:R-:W-:Y:S01]  /*7530*/  F2FP.F16.F32.PACK_AB R105, R31, R26 ;  /* 0x0000001a1f69723e */ /* 0x000fe200000000ff */
[----:B------:R1:W-:Y:S01]  /*7540*/  STS.128 [R47+0x20], R68 ;  /* 0x000020442f007388 */ /* 0x0003e20000000c00 */
[----:B------:R-:W-:Y:S02]  /*7550*/  F2FP.F16.F32.PACK_AB R106, R29, R28 ;  /* 0x0000001c1d6a723e */ /* 0x000fe400000000ff */
[----:B------:R-:W-:Y:S05]  /*7560*/  F2FP.F16.F32.PACK_AB R107, R35, R30 ;  /* 0x0000001e236b723e */ /* 0x000fea00000000ff */
[----:B------:R1:W-:Y:S01]  /*7570*/  STS.128 [R46+0x10], R104 ;  /* 0x000010682e007388 */ /* 0x0003e20000000c00 */
[----:B------:R-:W-:Y:S01]  /*7580*/  @!PT LDS RZ, [RZ] ;  /* 0x00000000fffff984 */ /* 0x000fe20000000800 */
[----:B------:R-:W-:Y:S01]  /*7590*/  @!PT LDS RZ, [RZ] ;  /* 0x00000000fffff984 */ /* 0x000fe20000000800 */
[----:B------:R-:W-:Y:S01]  /*75a0*/  @!PT LDS RZ, [RZ] ;  /* 0x00000000fffff984 */ /* 0x000fe20000000800 */
[----:B------:R-:W-:Y:S01]  /*75b0*/  @!PT LDS RZ, [RZ] ;  /* 0x00000000fffff984 */ /* 0x000fe20000000800 */
[----:B------:R3:W-:Y:S07]  /*75c0*/  MEMBAR.ALL.CTA ;  /* 0x0000000000007992 */ /* 0x0007ee0000008000 */
[----:B---3--:R-:W3:Y:S02]  /*75d0*/  FENCE.VIEW.ASYNC.S ;  /* 0x00000000000073c6 */ /* 0x008ee40000000000 */
[----:B---3--:R-:W-:Y:S06]  /*75e0*/  BAR.SYNC.DEFER_BLOCKING 0x1, 0x80 ;  /* 0x0042000000007b1d */ /* 0x008fec0000010000 */
[----:B------:R-:W-:Y:S05]  /*75f0*/  @P0 BRA `(.L_x_118) ;  /* 0x0000000000240947 */ /* 0x000fea0003800000 */
[----:B------:R-:W3:Y:S01]  /*7600*/  LDCU.64 UR6, c[0x0][0x348] ;  /* 0x00006900ff0677ac */ /* 0x000ee20008000a00 */
[----:B------:R-:W-:Y:S01]  /*7610*/  R2UR UR5, R111 ;  /* 0x000000006f0572ca */ /* 0x000fe200000e0000 */
[----:B------:R-:W-:Y:S11]  /*7620*/  UMOV UR51, UR36 ;  /* 0x0000002400337c82 */ /* 0x000ff60008000000 */
[----:B------:R-:W-:Y:S01]  /*7630*/  @!UPT UIADD3 URZ, UPT, UPT, URZ, URZ, URZ ;  /* 0x000000fffffff290 */ /* 0x000fe2000fffe0ff */
[----:B------:R-:W-:Y:S02]  /*7640*/  UIADD3 UR48, UPT, UPT, UR47, 0x200, UR5 ;  /* 0x000002002f307890 */ /* 0x000fe4000fffe005 */
[----:B---3--:R-:W-:Y:S04]  /*7650*/  UIADD3 UR4, UP0, UPT, UR6, 0x680, URZ ;  /* 0x0000068006047890 */ /* 0x008fe8000ff1e0ff */
[----:B------:R-:W-:Y:S09]  /*7660*/  UIADD3.X UR5, UPT, UPT, URZ, UR7, URZ, UP0, !UPT ;  /* 0x00000007ff057290 */ /* 0x000ff200087fe4ff */
[----:B------:R3:W-:Y:S02]  /*7670*/  UTMASTG.3D [UR48], [UR4] ;  /* 0x00000030040073b5 */ /* 0x0007e40008010000 */
[----:B---3--:R0:W-:Y:S02]  /*7680*/  UTMACMDFLUSH ;  /* 0x00000000000079b7 */ /* 0x0081e40000000000 */
.L_x_118:
[----:B------:R-:W-:Y:S05]  /*7690*/  BSYNC.RECONVERGENT B0 ;  /* 0x0000000000007941 */ /* 0x000fea0003800200 */
.L_x_117:
[----:B------:R-:W-:Y:S01]  /*76a0*/  UIADD3 UR44, UPT, UPT, UR46, 0x1, URZ ;  /* 0x000000012e2c7890 */ /* 0x000fe2000fffe0ff */
[----:B------:R-:W-:Y:S03]  /*76b0*/  BSSY.RECONVERGENT B0, `(.L_x_119) ;  /* 0x0000005000007945 */ /* 0x000fe60003800200 */
[----:B------:R-:W-:Y:S04]  /*76c0*/  UISETP.NE.AND UP0, UPT, UR44, 0x3, UPT ;  /* 0x000000032c00788c */ /* 0x000fe8000bf05270 */
[----:B------:R-:W-:Y:S01]  /*76d0*/  USEL UR45, UR44, URZ, UP0 ;  /* 0x000000ff2c2d7287 */ /* 0x000fe20008000000 */
[----:B------:R-:W-:Y:S11]  /*76e0*/  @P0 BRA `(.L_x_120) ;  /* 0x0000000000040947 */ /* 0x000ff60003800000 */
[----:B------:R-:W-:Y:S04]  /*76f0*/  DEPBAR.LE SB0, 0x1 ;  /* 0x000080400000791a */ /* 0x000fe80000000000 */
.L_x_120:
[----:B------:R-:W-:Y:S05]  /*7700*/  BSYNC.RECONVERGENT B0 ;  /* 0x0000000000007941 */ /* 0x000fea0003800200 */
.L_x_119:
[----:B------:R-:W-:Y:S01]  /*7710*/  BAR.SYNC.DEFER_BLOCKING 0x1, 0x80 ;  /* 0x0042000000007b1d */ /* 0x000fe20000010000 */
[----:B------:R-:W-:Y:S01]  /*7720*/  ISETP.NE.AND P1, PT, R109, RZ, PT ;  /* 0x000000ff6d00720c */ /* 0x000fe20003f25270 */
[----:B------:R-:W-:Y:S01]  /*7730*/  UISETP.NE.AND UP0, UPT, UR53, URZ, UPT ;  /* 0x000000ff3500728c */ /* 0x000fe2000bf05270 */
[----:B------:R-:W-:Y:S11]  /*7740*/  LEA R2, R113, UR47, 0x3 ;  /* 0x0000002f71027c11 */ /* 0x000ff6000f8e18ff */
[----:B------:R-:W-:Y:S01]  /*7750*/  @P1 SHF.L.U32 R3, R112, 0x1f, RZ ;  /* 0x0000001f70031819 */ /* 0x000fe200000006ff */
[----:B------:R-:W-:Y:S06]  /*7760*/  BRA.U !UP0, `(.L_x_121) ;  /* 0x0000000108247547 */ /* 0x000fec000b800000 */
[----:B------:R-:W-:Y:S01]  /*7770*/  IMAD.U32 R5, RZ, RZ, UR52 ;  /* 0x00000034ff057e24 */ /* 0x000fe2000f8e00ff */
[----:B------:R-:W-:Y:S01]  /*7780*/  MOV R0, UR55 ;  /* 0x0000003700007c02 */ /* 0x000fe20008000f00 */
[----:B------:R-:W-:Y:S03]  /*7790*/  UIADD3 UR4, UPT, UPT, UR52, 0x1, URZ ;  /* 0x0000000134047890 */ /* 0x000fe6000fffe0ff */
[----:B------:R-:W-:Y:S01]  /*77a0*/  @P1 LEA R5, R5, UR47, 0x3 ;  /* 0x0000002f05051c11 */ /* 0x000fe2000f8e18ff */
[----:B------:R-:W-:Y:S04]  /*77b0*/  UISETP.NE.AND UP0, UPT, UR4, 0x3, UPT ;  /* 0x000000030400788c */ /* 0x000fe8000bf05270 */
[----:B------:R-:W-:Y:S01]  /*77c0*/  @P1 VIADD R5, R5, 0x68 ;  /* 0x0000006805051836 */ /* 0x000fe20000000000 */
[----:B------:R-:W-:Y:S04]  /*77d0*/  USEL UR52, UR4, URZ, UP0 ;  /* 0x000000ff04347287 */ /* 0x000fe80008000000 */
[----:B------:R-:W-:Y:S04]  /*77e0*/  @P1 PRMT R0, R0, 0x654, R5 ;  /* 0x0000065400001816 */ /* 0x000fe80000000005 */
[----:B------:R3:W-:Y:S04]  /*77f0*/  @P1 SYNCS.ARRIVE.TRANS64.RED.A1T0 RZ, [R0+URZ], RZ ;  /* 0x000000ff00ff19a7 */ /* 0x0007e800081004ff */
.L_x_121:
[----:B------:R-:W4:Y:S01]  /*7800*/  @P1 SYNCS.PHASECHK.TRANS64.TRYWAIT P0, [R2+URZ+0x50], R3 ;  /* 0x00005003020015a7 */ /* 0x000f2200080011ff */
[----:B------:R-:W-:Y:S01]  /*7810*/  BSSY B1, `(.L_x_122) ;  /* 0x0000015000017945 */ /* 0x000fe20003800000 */
[----:B----4-:R-:W-:Y:S03]  /*7820*/  @P1 SEL R110, RZ, 0x1, !P0 ;  /* 0x00000001ff6e1807 */ /* 0x010fe60004000000 */
[----:B------:R-:W-:Y:S05]  /*7830*/  @!P1 BRA `(.L_x_123) ;  /* 0x0000000000489947 */ /* 0x000fea0003800000 */
[----:B------:R-:W-:Y:S01]  /*7840*/  ISETP.NE.AND P1, PT, R114, RZ, PT ;  /* 0x000000ff7200720c */ /* 0x000fe20003f25270 */
[----:B------:R-:W-:Y:S01]  /*7850*/  BSSY B0, `(.L_x_124) ;  /* 0x000000a000007945 */ /* 0x000fe20003800000 */
[----:B------:R-:W-:Y:S11]  /*7860*/  ISETP.NE.AND P0, PT, R110, RZ, PT ;  /* 0x000000ff6e00720c */ /* 0x000ff60003f05270 */
[----:B------:R-:W-:Y:S04]  /*7870*/  @P1 IMAD R113, R113, 0x2000, R100 ;  /* 0x0000200071711824 */ /* 0x000fe800078e0264 */
[----:B------:R-:W-:Y:S01]  /*7880*/  @P1 IMAD.IADD R4, R85, 0x1, R113 ;  /* 0x0000000155041824 */ /* 0x000fe200078e0271 */
[----:B------:R-:W-:Y:S03]  /*7890*/  @P1 IADD3 R3, PT, PT, R84, R113, RZ ;  /* 0x0000007154031210 */ /* 0x000fe60007ffe0ff */
[----:B---3--:R-:W-:Y:S01]  /*78a0*/  @P1 IMAD.IADD R0, R99, 0x1, R4 ;  /* 0x0000000163001824 */ /* 0x008fe200078e0204 */
[----:B------:R-:W-:Y:S06]  /*78b0*/  @P0 BRA `(.L_x_125) ;  /* 0x00000000000c0947 */ /* 0x000fec0003800000 */
[----:B------:R-:W-:Y:S04]  /*78c0*/  SHF.L.U32 R5, R112, 0x1f, RZ ;  /* 0x0000001f70057819 */ /* 0x000fe800000006ff */
[----:B------:R-:W3:Y:S02]  /*78d0*/  SYNCS.PHASECHK.TRANS64.TRYWAIT P0, [R2+URZ+0x50], R5 ;  /* 0x00005005020075a7 */ /* 0x000ee400080011ff */
[----:B---3--:R-:W-:Y:S05]  /*78e0*/  @!P0 BRA `(.L_x_126) ;  /* 0x0000001800a88947 */ /* 0x008fea0003800000 */
.L_x_125:
[----:B------:R-:W-:Y:S05]  /*78f0*/  BSYNC B0 ;  /* 0x0000000000007941 */ /* 0x000fea0003800000 */
.L_x_124:
[----:B------:R-:W-:Y:S11]  /*7900*/  ISETP.NE.AND P0, PT, R114, RZ, PT ;  /* 0x000000ff7200720c */ /* 0x000ff60003f05270 */
[----:B------:R-:W-:Y:S02]  /*7910*/  @!UPT UIADD3 URZ, UPT, UPT, URZ, URZ, URZ ;  /* 0x000000fffffff290 */ /* 0x000fe4000fffe0ff */
[----:B------:R4:W1:Y:S04]  /*7920*/  @P0 LDS.128 R48, [R113] ;  /* 0x0000000071300984 */ /* 0x0008680000000c00 */
[----:B------:R4:W1:Y:S04]  /*7930*/  @P0 LDS.128 R64, [R3+0x20] ;  /* 0x0000200003400984 */ /* 0x0008680000000c00 */
[----:B------:R4:W1:Y:S04]  /*7940*/  @P0 LDS.128 R56, [R4+0x10] ;  /* 0x0000100004380984 */ /* 0x0008680000000c00 */
[----:B------:R4:W1:Y:S02]  /*7950*/  @P0 LDS.128 R72, [R0+0x10] ;  /* 0x0000100000480984 */ /* 0x0008640000000c00 */
.L_x_123:
[----:B------:R-:W-:Y:S05]  /*7960*/  BSYNC B1 ;  /* 0x0000000000017941 */ /* 0x000fea0003800000 */
.L_x_122:
[----:B---34-:R-:W-:Y:S05]  /*7970*/  VIADD R0, R39, 0x20 ;  /* 0x0000002027007836 */ /* 0x018fea0000000000 */
[----:B------:R-:W-:Y:S04]  /*7980*/  SHF.R.U32.HI R0, RZ, 0x15, R0 ;  /* 0x00000015ff007819 */ /* 0x000fe80000011600 */
[----:B------:R-:W-:Y:S11]  /*7990*/  LOP3.LUT P0, RZ, R0, 0x3, R89, 0x48, !PT ;  /* 0x0000000300ff7812 */ /* 0x000ff60007804859 */
[----:B------:R-:W-:Y:S02]  /*79a0*/  @!UPT UIADD3 URZ, UPT, UPT, URZ, URZ, URZ ;  /* 0x000000fffffff290 */ /* 0x000fe4000fffe0ff */
[----:B------:R-:W-:Y:S05]  /*79b0*/  @!P0 BRA `(.L_x_127) ;  /* 0x0000000000408947 */ /* 0x000fea0003800000 */
[----:B------:R-:W3:Y:S01]  /*79c0*/  LDCU.64 UR8, c[0x4][0x70] ;  /* 0x01000e00ff0877ac */ /* 0x000ee20008000a00 */
[----:B------:R-:W-:Y:S01]  /*79d0*/  MOV R3, 0x0 ;  /* 0x0000000000037802 */ /* 0x000fe20000000f00 */
[----:B------:R-:W-:Y:S02]  /*79e0*/  HFMA2 R12, -RZ, RZ, 0, 5.9604644775390625e-08 ;  /* 0x00000001ff0c7431 */ /* 0x000fe400000001ff */
[----:B------:R-:W-:Y:S02]  /*79f0*/  IMAD.MOV.U32 R8, RZ, RZ, 0x192 ;  /* 0x00000192ff087424 */ /* 0x000fe400078e00ff */
[----:B------:R-:W-:Y:S01]  /*7a00*/  IMAD.MOV.U32 R13, RZ, RZ, RZ ;  /* 0x000000ffff0d7224 */ /* 0x000fe200078e00ff */
[----:B------:R-:W4:Y:S01]  /*7a10*/  LDCU.64 UR6, c[0x4][0x78] ;  /* 0x01000f00ff0677ac */ /* 0x000f220008000a00 */
[----:B------:R-:W1:Y:S01]  /*7a20*/  LDC.64 R2, c[0x4][R3] ;  /* 0x0100000003027b82 */ /* 0x000e620000000a00 */
[----:B------:R-:W5:Y:S01]  /*7a30*/  LDCU.64 UR4, c[0x4][0x10] ;  /* 0x01000200ff0477ac */ /* 0x000f620008000a00 */
[----:B---3--:R-:W-:Y:S01]  /*7a40*/  MOV R5, UR9 ;  /* 0x0000000900057c02 */ /* 0x008fe20008000f00 */
[----:B------:R-:W-:Y:S01]  /*7a50*/  IMAD.U32 R4, RZ, RZ, UR8 ;  /* 0x00000008ff047e24 */ /* 0x000fe2000f8e00ff */
[----:B----4-:R-:W-:Y:S01]  /*7a60*/  MOV R7, UR7 ;  /* 0x0000000700077c02 */ /* 0x010fe20008000f00 */
[----:B------:R-:W-:Y:S01]  /*7a70*/  IMAD.U32 R6, RZ, RZ, UR6 ;  /* 0x00000006ff067e24 */ /* 0x000fe2000f8e00ff */
[----:B-----5:R-:W-:Y:S01]  /*7a80*/  MOV R11, UR5 ;  /* 0x00000005000b7c02 */ /* 0x020fe20008000f00 */
[----:B------:R-:W-:Y:S02]  /*7a90*/  IMAD.U32 R10, RZ, RZ, UR4 ;  /* 0x00000004ff0a7e24 */ /* 0x000fe4000f8e00ff */
[----:B------:R-:W-:Y:S07]  /*7aa0*/  LEPC R20, `(.L_x_127) ;  /* 0x000000001014794e */ /* 0x000fee0000000000 */
[----:B-12---:R-:W-:Y:S05]  /*7ab0*/  CALL.ABS.NOINC R2 ;  /* 0x0000000002007343 */ /* 0x006fea0003c00000 */
.L_x_127:
[----:B------:R-:W-:Y:S01]  /*7ac0*/  ISETP.NE.AND P0, PT, R101, RZ, PT ;  /* 0x000000ff6500720c */ /* 0x000fe20003f05270 */
[----:B------:R-:W-:Y:S05]  /*7ad0*/  WARPSYNC.ALL ;  /* 0x0000000000007948 */ /* 0x000fea0003800000 */
[----:B------:R-:W-:Y:S01]  /*7ae0*/  R2UR UR4, R39 ;  /* 0x00000000270472ca */ /* 0x000fe200000e0000 */
[--C-:B-1----:R-:W-:Y:S01]  /*7af0*/  HADD2.F32 R40, -RZ, R48.reuse.H0_H0 ;  /* 0x20000030ff287230 */ /* 0x102fe20000004100 */
[----:B------:R-:W-:Y:S01]  /*7b00*/  IADD3 R92, PT, PT, R92, 0xd0, RZ ;  /* 0x000000d05c5c7810 */ /* 0x000fe20007ffe0ff */
[----:B------:R-:W-:Y:S01]  /*7b10*/  HADD2.F32 R42, -RZ, R48.H1_H1 ;  /* 0x30000030ff2a7230 */ /* 0x000fe20000004100 */
[----:B------:R-:W-:Y:S01]  /*7b20*/  BSSY.RECONVERGENT B0, `(.L_x_128) ;  /* 0x000008d000007945 */ /* 0x000fe20003800200 */
[--C-:B------:R-:W-:Y:S01]  /*7b30*/  HADD2.F32 R43, -RZ, R49.reuse.H0_H0 ;  /* 0x20000031ff2b7230 */ /* 0x100fe20000004100 */
[----:B------:R-:W-:Y:S01]  /*7b40*/  LOP3.LUT R92, R92, 0xfefffff8, RZ, 0xc0, !PT ;  /* 0xfefffff85c5c7812 */ /* 0x000fe200078ec0ff */
[----:B------:R-:W-:Y:S02]  /*7b50*/  HADD2.F32 R44, -RZ, R49.H1_H1 ;  /* 0x30000031ff2c7230 */ /* 0x000fe40000004100 */
[--C-:B------:R-:W-:Y:S02]  /*7b60*/  HADD2.F32 R45, -RZ, R50.reuse.H0_H0 ;  /* 0x20000032ff2d7230 */ /* 0x100fe40000004100 */
[----:B--2---:R-:W-:Y:S02]  /*7b70*/  HADD2.F32 R46, -RZ, R50.H1_H1 ;  /* 0x30000032ff2e7230 */ /* 0x004fe40000004100 */
[----:B------:R-:W1:Y:S01]  /*7b80*/  LDTM.x32 R4, tmem[UR4+0x20] ;  /* 0x00002004000479ee */ /* 0x000e6200082c0000 */
[----:B------:R-:W-:Y:S01]  /*7b90*/  NOP ;  /* 0x0000000000007918 */ /* 0x000fe20000000000 */
[----:B-1----:R1:W-:Y:S01]  /*7ba0*/  SYNCS.ARRIVE.TRANS64.RED.A1T0 RZ, [R92+URZ], RZ ;  /* 0x000000ff5cff79a7 */ /* 0x0023e200081004ff */
[----:B------:R-:W-:Y:S01]  /*7bb0*/  USHF.L.U32 UR4, UR45, 0xd, URZ ;  /* 0x0000000d2d047899 */ /* 0x000fe200080006ff */
[--C-:B------:R-:W-:Y:S02]  /*7bc0*/  HADD2.F32 R47, -RZ, R51.reuse.H0_H0 ;  /* 0x20000033ff2f7230 */ /* 0x100fe40000004100 */
[----:B------:R-:W-:Y:S02]  /*7bd0*/  HADD2.F32 R48, -RZ, R51.H1_H1 ;  /* 0x30000033ff307230 */ /* 0x000fe40000004100 */
[--C-:B------:R-:W-:Y:S01]  /*7be0*/  HADD2.F32 R49, -RZ, R56.reuse.H0_H0 ;  /* 0x20000038ff317230 */ /* 0x100fe20000004100 */
[----:B------:R-:W-:Y:S01]  /*7bf0*/  IADD3 R111, PT, PT, R100, UR4, RZ ;  /* 0x00000004646f7c10 */ /* 0x000fe2000fffe0ff */
[----:B------:R-:W-:Y:S02]  /*7c00*/  HADD2.F32 R51, -RZ, R56.H1_H1 ;  /* 0x30000038ff337230 */ /* 0x000fe40000004100 */
[--C-:B------:R-:W-:Y:S01]  /*7c10*/  HADD2.F32 R50, -RZ, R57.reuse.H0_H0 ;  /* 0x20000039ff327230 */ /* 0x100fe20000004100 */
[-C--:B------:R-:W-:Y:S01]  /*7c20*/  IADD3 R110, PT, PT, R85, R111.reuse, RZ ;  /* 0x0000006f556e7210 */ /* 0x080fe20007ffe0ff */
[----:B------:R-:W-:Y:S01]  /*7c30*/  HADD2.F32 R52, -RZ, R57.H1_H1 ;  /* 0x30000039ff347230 */ /* 0x000fe20000004100 */
[----:B------:R-:W-:Y:S01]  /*7c40*/  IADD3 R111, PT, PT, R84, R111, RZ ;  /* 0x0000006f546f7210 */ /* 0x000fe20007ffe0ff */
[--C-:B------:R-:W-:Y:S01]  /*7c50*/  HADD2.F32 R53, -RZ, R58.reuse.H0_H0 ;  /* 0x2000003aff357230 */ /* 0x100fe20000004100 */
[----:B------:R-:W-:Y:S01]  /*7c60*/  IADD3 R120, PT, PT, R99, R110, RZ ;  /* 0x0000006e63787210 */ /* 0x000fe20007ffe0ff */
[----:B------:R-:W-:Y:S02]  /*7c70*/  HADD2.F32 R54, -RZ, R58.H1_H1 ;  /* 0x3000003aff367230 */ /* 0x000fe40000004100 */
[--C-:B------:R-:W-:Y:S02]  /*7c80*/  HADD2.F32 R55, -RZ, R59.reuse.H0_H0 ;  /* 0x2000003bff377230 */ /* 0x100fe40000004100 */
[----:B------:R-:W-:Y:S02]  /*7c90*/  HADD2.F32 R56, -RZ, R59.H1_H1 ;  /* 0x3000003bff387230 */ /* 0x000fe40000004100 */
[C---:B------:R-:W-:Y:S01]  /*7ca0*/  FMUL R4, R38.reuse, R4 ;  /* 0x0000000426047220 */ /* 0x040fe20000400000 */
[C---:B------:R-:W-:Y:S01]  /*7cb0*/  FMUL R5, R38.reuse, R5 ;  /* 0x0000000526057220 */ /* 0x040fe20000400000 */
[C---:B------:R-:W-:Y:S01]  /*7cc0*/  FMUL R6, R38.reuse, R6 ;  /* 0x0000000626067220 */ /* 0x040fe20000400000 */
[C---:B------:R-:W-:Y:S01]  /*7cd0*/  FMUL R7, R38.reuse, R7 ;  /* 0x0000000726077220 */ /* 0x040fe20000400000 */
[C---:B------:R-:W-:Y:S01]  /*7ce0*/  FFMA R4, R41.reuse, R40, R4 ;  /* 0x0000002829047223 */ /* 0x040fe20000000004 */
[C---:B------:R-:W-:Y:S01]  /*7cf0*/  FFMA R5, R41.reuse, R42, R5 ;  /* 0x0000002a29057223 */ /* 0x040fe20000000005 */
[C---:B------:R-:W-:Y:S01]  /*7d00*/  FFMA R6, R41.reuse, R43, R6 ;  /* 0x0000002b29067223 */ /* 0x040fe20000000006 */
[----:B------:R-:W-:Y:S01]  /*7d10*/  FFMA R7, R41, R44, R7 ;  /* 0x0000002c29077223 */ /* 0x000fe20000000007 */
[C---:B------:R-:W-:Y:S01]  /*7d20*/  FMUL R8, R38.reuse, R8 ;  /* 0x0000000826087220 */ /* 0x040fe20000400000 */
[C---:B------:R-:W-:Y:S01]  /*7d30*/  FMUL R9, R38.reuse, R9 ;  /* 0x0000000926097220 */ /* 0x040fe20000400000 */
[----:B------:R-:W-:Y:S01]  /*7d40*/  F2FP.F16.F32.PACK_AB R84, R5, R4 ;  /* 0x000000040554723e */ /* 0x000fe200000000ff */
[C---:B------:R-:W-:Y:S01]  /*7d50*/  FMUL R10, R38.reuse, R10 ;  /* 0x0000000a260a7220 */ /* 0x040fe20000400000 */
[----:B------:R-:W-:Y:S01]  /*7d60*/  F2FP.F16.F32.PACK_AB R85, R7, R6 ;  /* 0x000000060755723e */ /* 0x000fe200000000ff */
[C---:B------:R-:W-:Y:S01]  /*7d70*/  FFMA R8, R41.reuse, R45, R8 ;  /* 0x0000002d29087223 */ /* 0x040fe20000000008 */
[C---:B------:R-:W-:Y:S01]  /*7d80*/  FFMA R9, R41.reuse, R46, R9 ;  /* 0x0000002e29097223 */ /* 0x040fe20000000009 */
[----:B------:R-:W-:Y:S01]  /*7d90*/  FFMA R10, R41, R47, R10 ;  /* 0x0000002f290a7223 */ /* 0x000fe2000000000a */
[C---:B------:R-:W-:Y:S01]  /*7da0*/  FMUL R11, R38.reuse, R11 ;  /* 0x0000000b260b7220 */ /* 0x040fe20000400000 */
[C---:B------:R-:W-:Y:S01]  /*7db0*/  FMUL R0, R38.reuse, R12 ;  /* 0x0000000c26007220 */ /* 0x040fe20000400000 */
[C---:B------:R-:W-:Y:S01]  /*7dc0*/  FMUL R2, R38.reuse, R13 ;  /* 0x0000000d26027220 */ /* 0x040fe20000400000 */
[----:B------:R-:W-:Y:S01]  /*7dd0*/  F2FP.F16.F32.PACK_AB R86, R9, R8 ;  /* 0x000000080956723e */ /* 0x000fe200000000ff */
[C---:B------:R-:W-:Y:S01]  /*7de0*/  FFMA R11, R41.reuse, R48, R11 ;  /* 0x00000030290b7223 */ /* 0x040fe2000000000b */
[C---:B------:R-:W-:Y:S01]  /*7df0*/  FFMA R0, R41.reuse, R49, R0 ;  /* 0x0000003129007223 */ /* 0x040fe20000000000 */
[C---:B------:R-:W-:Y:S01]  /*7e00*/  FFMA R2, R41.reuse, R51, R2 ;  /* 0x0000003329027223 */ /* 0x040fe20000000002 */
[C---:B------:R-:W-:Y:S01]  /*7e10*/  FMUL R3, R38.reuse, R14 ;  /* 0x0000000e26037220 */ /* 0x040fe20000400000 */
[C---:B------:R-:W-:Y:S01]  /*7e20*/  FMUL R15, R38.reuse, R15 ;  /* 0x0000000f260f7220 */ /* 0x040fe20000400000 */
[C---:B------:R-:W-:Y:S01]  /*7e30*/  FMUL R12, R38.reuse, R16 ;  /* 0x00000010260c7220 */ /* 0x040fe20000400000 */
[C---:B------:R-:W-:Y:S01]  /*7e40*/  FMUL R13, R38.reuse, R17 ;  /* 0x00000011260d7220 */ /* 0x040fe20000400000 */
[C---:B------:R-:W-:Y:S01]  /*7e50*/  FFMA R3, R41.reuse, R50, R3 ;  /* 0x0000003229037223 */ /* 0x040fe20000000003 */
[C---:B------:R-:W-:Y:S01]  /*7e60*/  FMUL R14, R38.reuse, R18 ;  /* 0x00000012260e7220 */ /* 0x040fe20000400000 */
[----:B------:R-:W-:Y:S01]  /*7e70*/  FFMA R15, R41, R52, R15 ;  /* 0x00000034290f7223 */ /* 0x000fe2000000000f */
[--C-:B------:R-:W-:Y:S02]  /*7e80*/  HADD2.F32 R57, -RZ, R64.reuse.H0_H0 ;  /* 0x20000040ff397230 */ /* 0x100fe40000004100 */
[C---:B------:R-:W-:Y:S01]  /*7e90*/  FMUL R19, R38.reuse, R19 ;  /* 0x0000001326137220 */ /* 0x040fe20000400000 */
[----:B------:R-:W-:Y:S01]  /*7ea0*/  F2FP.F16.F32.PACK_AB R87, R11, R10 ;  /* 0x0000000a0b57723e */ /* 0x000fe200000000ff */
[C---:B------:R-:W-:Y:S01]  /*7eb0*/  FFMA R12, R41.reuse, R53, R12 ;  /* 0x00000035290c7223 */ /* 0x040fe2000000000c */
[----:B------:R-:W-:Y:S02]  /*7ec0*/  HADD2.F32 R58, -RZ, R64.H1_H1 ;  /* 0x30000040ff3a7230 */ /* 0x000fe40000004100 */
[C---:B------:R-:W-:Y:S01]  /*7ed0*/  FMUL R16, R38.reuse, R20 ;  /* 0x0000001426107220 */ /* 0x040fe20000400000 */
[C---:B------:R-:W-:Y:S01]  /*7ee0*/  FFMA R13, R41.reuse, R54, R13 ;  /* 0x00000036290d7223 */ /* 0x040fe2000000000d */
[----:B------:R1:W-:Y:S01]  /*7ef0*/  STS.128 [R100+UR4], R84 ;  /* 0x0000005464007988 */ /* 0x0003e20008000c04 */
[--C-:B------:R-:W-:Y:S02]  /*7f00*/  HADD2.F32 R59, -RZ, R65.reuse.H0_H0 ;  /* 0x20000041ff3b7230 */ /* 0x100fe40000004100 */
[C---:B------:R-:W-:Y:S01]  /*7f10*/  FMUL R17, R38.reuse, R21 ;  /* 0x0000001526117220 */ /* 0x040fe20000400000 */
[C---:B------:R-:W-:Y:S01]  /*7f20*/  FFMA R14, R41.reuse, R55, R14 ;  /* 0x00000037290e7223 */ /* 0x040fe2000000000e */
[----:B------:R-:W-:Y:S02]  /*7f30*/  HADD2.F32 R60, -RZ, R65.H1_H1 ;  /* 0x30000041ff3c7230 */ /* 0x000fe40000004100 */
[C---:B------:R-:W-:Y:S01]  /*7f40*/  FMUL R18, R38.reuse, R22 ;  /* 0x0000001626127220 */ /* 0x040fe20000400000 */
[C---:B------:R-:W-:Y:S01]  /*7f50*/  FFMA R19, R41.reuse, R56, R19 ;  /* 0x0000003829137223 */ /* 0x040fe20000000013 */
        /* <DEDUP_REMOVED lines=13> */
[----:B------:R-:W-:Y:S01]  /*8030*/  FMUL R27, R38, R27 ;  /* 0x0000001b261b7220 */ /* 0x000fe20000400000 */
[----:B------:R-:W-:Y:S01]  /*8040*/  F2FP.F16.F32.PACK_AB R104, R2, R0 ;  /* 0x000000000268723e */ /* 0x000fe200000000ff */
[----:B------:R-:W-:Y:S01]  /*8050*/  FFMA R20, R41, R61, R20 ;  /* 0x0000003d29147223 */ /* 0x000fe20000000014 */
[----:B------:R-:W-:Y:S01]  /*8060*/  F2FP.F16.F32.PACK_AB R105, R15, R3 ;  /* 0x000000030f69723e */ /* 0x000fe200000000ff */
[----:B------:R-:W-:Y:S01]  /*8070*/  HADD2.F32 R66, -RZ, R72.H1_H1 ;  /* 0x30000048ff427230 */ /* 0x000fe20000004100 */
[----:B------:R-:W-:Y:S01]  /*8080*/  F2FP.F16.F32.PACK_AB R106, R13, R12 ;  /* 0x0000000c0d6a723e */ /* 0x000fe200000000ff */
[C---:B------:R-:W-:Y:S01]  /*8090*/  FMUL R24, R38.reuse, R28 ;  /* 0x0000001c26187220 */ /* 0x040fe20000400000 */
[----:B------:R-:W-:Y:S01]  /*80a0*/  F2FP.F16.F32.PACK_AB R107, R19, R14 ;  /* 0x0000000e136b723e */ /* 0x000fe200000000ff */
[C---:B------:R-:W-:Y:S01]  /*80b0*/  FFMA R21, R41.reuse, R62, R21 ;  /* 0x0000003e29157223 */ /* 0x040fe20000000015 */
[--C-:B------:R-:W-:Y:S02]  /*80c0*/  HADD2.F32 R67, -RZ, R73.reuse.H0_H0 ;  /* 0x20000049ff437230 */ /* 0x100fe40000004100 */
[C---:B------:R-:W-:Y:S01]  /*80d0*/  FMUL R25, R38.reuse, R29 ;  /* 0x0000001d26197220 */ /* 0x040fe20000400000 */
[C---:B------:R-:W-:Y:S01]  /*80e0*/  FFMA R22, R41.reuse, R63, R22 ;  /* 0x0000003f29167223 */ /* 0x040fe20000000016 */
[----:B------:R1:W-:Y:S01]  /*80f0*/  STS.128 [R110+0x10], R104 ;  /* 0x000010686e007388 */ /* 0x0003e20000000c00 */
        /* <DEDUP_REMOVED lines=35> */
[----:B--2---:R-:W2:Y:S02]  /*8330*/  FENCE.VIEW.ASYNC.S ;  /* 0x00000000000073c6 */ /* 0x004ea40000000000 */
[----:B--2---:R-:W-:Y:S06]  /*8340*/  BAR.SYNC.DEFER_BLOCKING 0x1, 0x80 ;  /* 0x0042000000007b1d */ /* 0x004fec0000010000 */
[----:B------:R-:W-:Y:S05]  /*8350*/  @P0 BRA `(.L_x_129) ;  /* 0x0000000000240947 */ /* 0x000fea0003800000 */
[----:B------:R-:W2:Y:S01]  /*8360*/  LDCU.64 UR10, c[0x0][0x348] ;  /* 0x00006900ff0a77ac */ /* 0x000ea20008000a00 */
[----:B------:R-:W-:Y:S02]  /*8370*/  UIADD3 UR9, UPT, UPT, UR49, 0x20, URZ ;  /* 0x0000002031097890 */ /* 0x000fe4000fffe0ff */
[----:B------:R-:W-:Y:S02]  /*8380*/  UIADD3 UR8, UPT, UPT, UR47, 0x200, UR4 ;  /* 0x000002002f087890 */ /* 0x000fe4000fffe004 */
[----:B--2---:R-:W-:Y:S03]  /*8390*/  UIADD3 UR6, UP0, UPT, UR10, 0x680, URZ ;  /* 0x000006800a067890 */ /* 0x004fe6000ff1e0ff */
[----:B------:R-:W-:Y:S01]  /*83a0*/  UMOV UR10, UR50 ;  /* 0x00000032000a7c82 */ /* 0x000fe20008000000 */
[----:B------:R-:W-:Y:S03]  /*83b0*/  UIADD3.X UR7, UPT, UPT, URZ, UR11, URZ, UP0, !UPT ;  /* 0x0000000bff077290 */ /* 0x000fe600087fe4ff */
[----:B------:R-:W-:Y:S06]  /*83c0*/  UMOV UR11, UR36 ;  /* 0x00000024000b7c82 */ /* 0x000fec0008000000 */
[----:B------:R2:W-:Y:S02]  /*83d0*/  UTMASTG.3D [UR8], [UR6] ;  /* 0x00000008060073b5 */ /* 0x0005e40008010000 */
[----:B--2---:R0:W-:Y:S02]  /*83e0*/  UTMACMDFLUSH ;  /* 0x00000000000079b7 */ /* 0x0041e40000000000 */
.L_x_129:
[----:B------:R-:W-:Y:S05]  /*83f0*/  BSYNC.RECONVERGENT B0 ;  /* 0x0000000000007941 */ /* 0x000fea0003800200 */
.L_x_128:
[----:B------:R-:W-:Y:S01]  /*8400*/  UIADD3 UR4, UPT, UPT, UR45, 0x1, URZ ;  /* 0x000000012d047890 */ /* 0x000fe2000fffe0ff */
[----:B------:R-:W-:Y:S03]  /*8410*/  BSSY.RECONVERGENT B0, `(.L_x_130) ;  /* 0x0000008000007945 */ /* 0x000fe60003800200 */
[----:B------:R-:W-:Y:S04]  /*8420*/  UISETP.NE.AND UP0, UPT, UR4, 0x3, UPT ;  /* 0x000000030400788c */ /* 0x000fe8000bf05270 */
[----:B------:R-:W-:Y:S02]  /*8430*/  UISETP.EQ.XOR UP1, UPT, UR44, 0x3, !UP0 ;  /* 0x000000032c00788c */ /* 0x000fe4000c722a70 */
[----:B------:R-:W-:Y:S02]  /*8440*/  USEL UR46, UR4, URZ, UP0 ;  /* 0x000000ff042e7287 */ /* 0x000fe40008000000 */
[----:B------:R-:W-:Y:S04]  /*8450*/  USEL UR5, URZ, 0x1, !UP1 ;  /* 0x00000001ff057887 */ /* 0x000fe8000c800000 */
[----:B------:R-:W-:Y:S01]  /*8460*/  ULOP3.LUT UR54, UR54, UR5, URZ, 0x3c, !UPT ;  /* 0x0000000536367292 */ /* 0x000fe2000f8e3cff */
[----:B------:R-:W-:Y:S11]  /*8470*/  @P0 BRA `(.L_x_131) ;  /* 0x0000000000040947 */ /* 0x000ff60003800000 */
[----:B------:R-:W-:Y:S04]  /*8480*/  DEPBAR.LE SB0, 0x1 ;  /* 0x000080400000791a */ /* 0x000fe80000000000 */
.L_x_131:
[----:B------:R-:W-:Y:S05]  /*8490*/  BSYNC.RECONVERGENT B0 ;  /* 0x0000000000007941 */ /* 0x000fea0003800200 */
.L_x_130:
[----:B------:R-:W-:Y:S01]  /*84a0*/  BAR.SYNC.DEFER_BLOCKING 0x1, 0x80 ;  /* 0x0042000000007b1d */ /* 0x000fe20000010000 */
[----:B------:R-:W-:Y:S01]  /*84b0*/  UISETP.NE.AND UP0, UPT, UR53, -0x2, UPT ;  /* 0xfffffffe3500788c */ /* 0x000fe2000bf05270 */
[----:B------:R-:W-:Y:S08]  /*84c0*/  IADD3 R0, PT, PT, R36, 0x1, RZ ;  /* 0x0000000124007810 */ /* 0x000ff00007ffe0ff */
[----:B------:R-:W-:Y:S05]  /*84d0*/  BRA.U !UP0, `(.L_x_132) ;  /* 0x0000000108287547 */ /* 0x000fea000b800000 */
[----:B------:R-:W-:Y:S01]  /*84e0*/  ISETP.NE.AND P0, PT, R109, RZ, PT ;  /* 0x000000ff6d00720c */ /* 0x000fe20003f05270 */
[----:B------:R-:W-:Y:S01]  /*84f0*/  IMAD.U32 R3, RZ, RZ, UR52 ;  /* 0x00000034ff037e24 */ /* 0x000fe2000f8e00ff */
[----:B------:R-:W-:Y:S01]  /*8500*/  UIADD3 UR4, UPT, UPT, UR52, 0x1, URZ ;  /* 0x0000000134047890 */ /* 0x000fe2000fffe0ff */
[----:B------:R-:W-:Y:S03]  /*8510*/  IMAD.U32 R2, RZ, RZ, UR55 ;  /* 0x00000037ff027e24 */ /* 0x000fe6000f8e00ff */
[----:B------:R-:W-:Y:S04]  /*8520*/  UISETP.NE.AND UP0, UPT, UR4, 0x3, UPT ;  /* 0x000000030400788c */ /* 0x000fe8000bf05270 */
[----:B------:R-:W-:Y:S03]  /*8530*/  USEL UR52, UR4, URZ, UP0 ;  /* 0x000000ff04347287 */ /* 0x000fe60008000000 */
[----:B------:R-:W-:Y:S05]  /*8540*/  @P0 LEA R3, R3, UR47, 0x3 ;  /* 0x0000002f03030c11 */ /* 0x000fea000f8e18ff */
[----:B------:R-:W-:Y:S05]  /*8550*/  @P0 VIADD R3, R3, 0x68 ;  /* 0x0000006803030836 */ /* 0x000fea0000000000 */
[----:B------:R-:W-:Y:S04]  /*8560*/  @P0 PRMT R2, R2, 0x654, R3 ;  /* 0x0000065402020816 */ /* 0x000fe80000000003 */
[----:B------:R2:W-:Y:S03]  /*8570*/  @P0 SYNCS.ARRIVE.TRANS64.RED.A1T0 RZ, [R2+URZ], RZ ;  /* 0x000000ff02ff09a7 */ /* 0x0005e600081004ff */
.L_x_132:
[----:B------:R-:W-:Y:S01]  /*8580*/  R2UR UR6, R108 ;  /* 0x000000006c0672ca */ /* 0x000fe200000e0000 */
[----:B------:R-:W-:Y:S01]  /*8590*/  UIADD3 UR53, UPT, UPT, UR53, 0x2, URZ ;  /* 0x0000000235357890 */ /* 0x000fe2000fffe0ff */
[----:B------:R-:W-:Y:S02]  /*85a0*/  R2UR UR5, R90 ;  /* 0x000000005a0572ca */ /* 0x000fe400000e0000 */
[----:B------:R-:W-:Y:S02]  /*85b0*/  R2UR UR4, R91 ;  /* 0x000000005b0472ca */ /* 0x000fe400000e0000 */
[----:B------:R-:W-:Y:S02]  /*85c0*/  R2UR UR36, R102 ;  /* 0x00000000662472ca */ /* 0x000fe400000e0000 */
[----:B------:R-:W-:Y:S02]  /*85d0*/  ISETP.NE.AND P0, PT, R94, 0x2, PT ;  /* 0x000000025e00780c */ /* 0x000fe40003f05270 */
[----:B------:R-:W-:Y:S02]  /*85e0*/  ISETP.NE.AND P1, PT, R0, 0x4, PT ;  /* 0x000000040000780c */ /* 0x000fe40003f25270 */
[----:B--2---:R-:W-:Y:S01]  /*85f0*/  SEL R2, RZ, 0x1, P0 ;  /* 0x00000001ff027807 */ /* 0x004fe20000000000 */
[----:B------:R-:W-:Y:S01]  /*8600*/  UISETP.NE.AND UP0, UPT, UR6, URZ, UPT ;  /* 0x000000ff0600728c */ /* 0x000fe2000bf05270 */
[----:B------:R-:W-:Y:S01]  /*8610*/  SEL R3, RZ, 0x1, P1 ;  /* 0x00000001ff037807 */ /* 0x000fe20000800000 */
[----:B------:R-:W-:Y:S01]  /*8620*/  UIADD3 UR26, UPT, UPT, UR37, UR5, URZ ;  /* 0x00000005251a7290 */ /* 0x000fe2000fffe0ff */
[----:B------:R-:W-:Y:S01]  /*8630*/  LOP3.LUT R97, R97, R2, RZ, 0x3c, !PT ;  /* 0x0000000261617212 */ /* 0x000fe200078e3cff */
[----:B------:R-:W-:Y:S01]  /*8640*/  UIADD3 UR25, UPT, UPT, UR38, UR4, URZ ;  /* 0x0000000426197290 */ /* 0x000fe2000fffe0ff */
[----:B------:R-:W-:Y:S02]  /*8650*/  LOP3.LUT R98, R98, R3, RZ, 0x3c, !PT ;  /* 0x0000000362627212 */ /* 0x000fe400078e3cff */
[----:B------:R-:W-:Y:S02]  /*8660*/  SEL R94, R94, RZ, P0 ;  /* 0x000000ff5e5e7207 */ /* 0x000fe40000000000 */
[----:B------:R-:W-:Y:S01]  /*8670*/  SEL R36, R0, RZ, P1 ;  /* 0x000000ff00247207 */ /* 0x000fe20000800000 */
[----:B------:R-:W-:Y:S06]  /*8680*/  BRA.U UP0, `(.L_x_133) ;  /* 0xffffffd5009c7547 */ /* 0x000fec000b83ffff */
[----:B------:R-:W2:Y:S01]  /*8690*/  LDCU.64 UR4, c[0x0][0x888] ;  /* 0x00011100ff0477ac */ /* 0x000ea20008000a00 */
[----:B------:R-:W3:Y:S01]  /*86a0*/  LDCU.64 UR6, c[0x0][0x890] ;  /* 0x00011200ff0677ac */ /* 0x000ee20008000a00 */
[----:B--2---:R-:W-:Y:S02]  /*86b0*/  ISETP.NE.U32.AND P2, PT, RZ, UR4, PT ;  /* 0x00000004ff007c0c */ /* 0x004fe4000bf45070 */
[----:B---3--:R-:W-:Y:S02]  /*86c0*/  ISETP.NE.U32.AND P1, PT, RZ, UR6, PT ;  /* 0x00000006ff007c0c */ /* 0x008fe4000bf25070 */
[----:B------:R-:W-:Y:S02]  /*86d0*/  ISETP.NE.AND.EX P2, PT, RZ, UR5, PT, P2 ;  /* 0x00000005ff007c0c */ /* 0x000fe4000bf45320 */
[----:B------:R-:W-:-:S13]  /*86e0*/  ISETP.NE.AND.EX P0, PT, RZ, UR7, PT, P1 ;  /* 0x00000007ff007c0c */ /* 0x000fda000bf05310 */
[----:B------:R-:W-:Y:S05]  /*86f0*/  @P2 BRA P0, `(.L_x_134) ;  /* 0x00000000003c2947 */ /* 0x000fea0000000000 */
[----:B------:R-:W-:-:S13]  /*8700*/  ISETP.NE.AND.EX P1, PT, RZ, UR7, PT, P1 ;  /* 0x00000007ff007c0c */ /* 0x000fda000bf25310 */
[----:B------:R-:W-:Y:S05]  /*8710*/  @P1 BRA `(.L_x_135) ;  /* 0x00000000000c1947 */ /* 0x000fea0003800000 */
[----:B------:R-:W-:-:S13]  /*8720*/  FSETP.NEU.AND P0, PT, R41, RZ, PT ;  /* 0x000000ff2900720b */ /* 0x000fda0003f0d000 */
[----:B------:R-:W-:Y:S05]  /*8730*/  @!P0 EXIT ;  /* 0x000000000000894d */ /* 0x000fea0003800000 */
[----:B------:R-:W-:Y:S05]  /*8740*/  BRA `(.L_x_134) ;  /* 0x0000000000287947 */ /* 0x000fea0003800000 */
.L_x_135:
[----:B------:R-:W-:Y:S01]  /*8750*/  ISETP.NE.AND P0, PT, R93, RZ, PT ;  /* 0x000000ff5d00720c */ /* 0x000fe20003f05270 */
[----:B------:R-:W-:-:S12]  /*8760*/  BSSY.RECONVERGENT B0, `(.L_x_134) ;  /* 0x0000008000007945 */ /* 0x000fd80003800200 */
[----:B------:R-:W-:Y:S05]  /*8770*/  @P0 BRA `(.L_x_136) ;  /* 0x0000000000100947 */ /* 0x000fea0003800000 */
[----:B------:R-:W-:-:S04]  /*8780*/  ISETP.NE.U32.AND P0, PT, RZ, UR4, PT ;  /* 0x00000004ff007c0c */ /* 0x000fc8000bf05070 */
[----:B------:R-:W-:-:S13]  /*8790*/  ISETP.NE.AND.EX P0, PT, RZ, UR5, PT, P0 ;  /* 0x00000005ff007c0c */ /* 0x000fda000bf05300 */
[----:B------:R-:W-:Y:S05]  /*87a0*/  @!P0 EXIT ;  /* 0x000000000000894d */ /* 0x000fea0003800000 */
[----:B------:R-:W-:Y:S05]  /*87b0*/  BRA `(.L_x_137) ;  /* 0x0000000000087947 */ /* 0x000fea0003800000 */
.L_x_136:
[----:B------:R-:W-:-:S13]  /*87c0*/  FSETP.NEU.AND P0, PT, R41, RZ, PT ;  /* 0x000000ff2900720b */ /* 0x000fda0003f0d000 */
[----:B------:R-:W-:Y:S05]  /*87d0*/  @!P0 EXIT ;  /* 0x000000000000894d */ /* 0x000fea0003800000 */
.L_x_137:
[----:B------:R-:W-:Y:S05]  /*87e0*/  BSYNC.RECONVERGENT B0 ;  /* 0x0000000000007941 */ /* 0x000fea0003800200 */
.L_x_134:
[----:B------:R-:W-:Y:S01]  /*87f0*/  ULEA UR6, UR52, UR47, 0x3 ;  /* 0x0000002f34067291 */ /* 0x000fe2000f8e18ff */
[----:B------:R-:W-:-:S04]  /*8800*/  DEPBAR.LE SB0, 0x0 ;  /* 0x000080000000791a */ /* 0x000fc80000000000 */
[----:B------:R-:W-:-:S04]  /*8810*/  UIADD3 UR6, UPT, UPT, UR6, 0x68, URZ ;  /* 0x0000006806067890 */ /* 0x000fc8000fffe0ff */
[----:B------:R-:W-:-:S09]  /*8820*/  UPRMT UR6, UR55, 0x654, UR6 ;  /* 0x0000065437067896 */ /* 0x000fd20008000006 */
[----:B------:R-:W-:Y:S01]  /*8830*/  SYNCS.ARRIVE.TRANS64.RED.A1T0 RZ, [UR6], RZ ;  /* 0x000000ffffff79a7 */ /* 0x000fe20008100406 */
[----:B------:R-:W-:Y:S05]  /*8840*/  EXIT ;  /* 0x000000000000794d */ /* 0x000fea0003800000 */
.L_x_24:
[----:B---3--:R3:W4:Y:S02]  /*8850*/  SYNCS.PHASECHK.TRANS64.TRYWAIT P0, [R3+URZ+0x100], R2 ;  /* 0x00010002030075a7 */ /* 0x00872400080011ff */
[----:B----4-:R-:W-:Y:S05]  /*8860*/  @!P0 NANOSLEEP.SYNCS 0x989680 ;  /* 0x009896800000895d */ /* 0x010fea0003900000 */
[----:B------:R-:W4:Y:S02]  /*8870*/  @!P0 SYNCS.PHASECHK.TRANS64 P0, [R3+URZ+0x100], R2 ;  /* 0x00010002030085a7 */ /* 0x000f2400080010ff */
[----:B----4-:R-:W-:Y:S05]  /*8880*/  @!P0 BRA `(.L_x_24) ;  /* 0xfffffffc00f08947 */ /* 0x010fea000383ffff */
[----:B------:R-:W-:Y:S05]  /*8890*/  BRA `(.L_x_138) ;  /* 0xffffff9000d07947 */ /* 0x000fea000383ffff */
.L_x_27:
[----:B--2---:R-:W-:-:S07]  /*88a0*/  MOV R0, UR6 ;  /* 0x0000000600007c02 */ /* 0x004fce0008000f00 */
.L_x_139:
[----:B--2---:R2:W3:Y:S02]  /*88b0*/  SYNCS.PHASECHK.TRANS64.TRYWAIT P0, [R0+URZ+0x28], R3 ;  /* 0x00002803000075a7 */ /* 0x0044e400080011ff */
[----:B---3--:R-:W-:Y:S05]  /*88c0*/  @!P0 NANOSLEEP.SYNCS 0x989680 ;  /* 0x009896800000895d */ /* 0x008fea0003900000 */
[----:B------:R-:W3:Y:S02]  /*88d0*/  @!P0 SYNCS.PHASECHK.TRANS64 P0, [R0+URZ+0x28], R3 ;  /* 0x00002803000085a7 */ /* 0x000ee400080010ff */
[----:B---3--:R-:W-:Y:S05]  /*88e0*/  @!P0 BRA `(.L_x_139) ;  /* 0xfffffffc00f08947 */ /* 0x008fea000383ffff */
[----:B------:R-:W-:Y:S05]  /*88f0*/  BRA `(.L_x_26) ;  /* 0xffffff9400287947 */ /* 0x000fea000383ffff */
.L_x_36:
[----:B-1----:R-:W-:-:S07]  /*8900*/  MOV R0, UR7 ;  /* 0x0000000700007c02 */ /* 0x002fce0008000f00 */
.L_x_140:
[----:B-1----:R1:W2:Y:S02]  /*8910*/  SYNCS.PHASECHK.TRANS64.TRYWAIT P0, [R0+URZ+0x28], R3 ;  /* 0x00002803000075a7 */ /* 0x0022a400080011ff */
[----:B--2---:R-:W-:Y:S05]  /*8920*/  @!P0 NANOSLEEP.SYNCS 0x989680 ;  /* 0x009896800000895d */ /* 0x004fea0003900000 */
[----:B------:R-:W2:Y:S02]  /*8930*/  @!P0 SYNCS.PHASECHK.TRANS64 P0, [R0+URZ+0x28], R3 ;  /* 0x00002803000085a7 */ /* 0x000ea400080010ff */
[----:B--2---:R-:W-:Y:S05]  /*8940*/  @!P0 BRA `(.L_x_140) ;  /* 0xfffffffc00f08947 */ /* 0x004fea000383ffff */
[----:B------:R-:W-:Y:S05]  /*8950*/  BRA `(.L_x_35) ;  /* 0xffffff9800387947 */ /* 0x000fea000383ffff */
.L_x_43:
[----:B-1----:R1:W4:Y:S02]  /*8960*/  SYNCS.PHASECHK.TRANS64.TRYWAIT P0, [R3+URZ+0x90], R0 ;  /* 0x00009000030075a7 */ /* 0x00232400080011ff */
[----:B----4-:R-:W-:Y:S05]  /*8970*/  @!P0 NANOSLEEP.SYNCS 0x989680 ;  /* 0x009896800000895d */ /* 0x010fea0003900000 */
[----:B------:R-:W4:Y:S02]  /*8980*/  @!P0 SYNCS.PHASECHK.TRANS64 P0, [R3+URZ+0x90], R0 ;  /* 0x00009000030085a7 */ /* 0x000f2400080010ff */
[----:B----4-:R-:W-:Y:S05]  /*8990*/  @!P0 BRA `(.L_x_43) ;  /* 0xfffffffc00f08947 */ /* 0x010fea000383ffff */
[----:B------:R-:W-:Y:S05]  /*89a0*/  BRA `(.L_x_141) ;  /* 0xffffff9c00287947 */ /* 0x000fea000383ffff */
.L_x_47:
[----:B-1----:R-:W-:-:S07]  /*89b0*/  MOV R0, UR4 ;  /* 0x0000000400007c02 */ /* 0x002fce0008000f00 */
.L_x_142:
[----:B-1----:R1:W2:Y:S02]  /*89c0*/  SYNCS.PHASECHK.TRANS64.TRYWAIT P0, [R0+URZ], R3 ;  /* 0x00000003000075a7 */ /* 0x0022a400080011ff */
[----:B--2---:R-:W-:Y:S05]  /*89d0*/  @!P0 NANOSLEEP.SYNCS 0x989680 ;  /* 0x009896800000895d */ /* 0x004fea0003900000 */
[----:B------:R-:W2:Y:S02]  /*89e0*/  @!P0 SYNCS.PHASECHK.TRANS64 P0, [R0+URZ], R3 ;  /* 0x00000003000085a7 */ /* 0x000ea400080010ff */
[----:B--2---:R-:W-:Y:S05]  /*89f0*/  @!P0 BRA `(.L_x_142) ;  /* 0xfffffffc00f08947 */ /* 0x004fea000383ffff */
[----:B------:R-:W-:Y:S05]  /*8a00*/  BRA `(.L_x_143) ;  /* 0xffffffa000d47947 */ /* 0x000fea000383ffff */
.L_x_48:
[----:B------:R-:W-:-:S07]  /*8a10*/  MOV R0, UR5 ;  /* 0x0000000500007c02 */ /* 0x000fce0008000f00 */
.L_x_144:
[----:B-1----:R1:W2:Y:S02]  /*8a20*/  SYNCS.PHASECHK.TRANS64.TRYWAIT P0, [R0+URZ], R3 ;  /* 0x00000003000075a7 */ /* 0x0022a400080011ff */
[----:B--2---:R-:W-:Y:S05]  /*8a30*/  @!P0 NANOSLEEP.SYNCS 0x989680 ;  /* 0x009896800000895d */ /* 0x004fea0003900000 */
[----:B------:R-:W2:Y:S02]  /*8a40*/  @!P0 SYNCS.PHASECHK.TRANS64 P0, [R0+URZ], R3 ;  /* 0x00000003000085a7 */ /* 0x000ea400080010ff */
[----:B--2---:R-:W-:Y:S05]  /*8a50*/  @!P0 BRA `(.L_x_144) ;  /* 0xfffffffc00f08947 */ /* 0x004fea000383ffff */
[----:B------:R-:W-:Y:S05]  /*8a60*/  BRA `(.L_x_145) ;  /* 0xffffffa000e07947 */ /* 0x000fea000383ffff */
.L_x_49:
[----:B------:R-:W-:-:S07]  /*8a70*/  MOV R0, UR5 ;  /* 0x0000000500007c02 */ /* 0x000fce0008000f00 */
.L_x_146:
[----:B-1----:R1:W2:Y:S02]  /*8a80*/  SYNCS.PHASECHK.TRANS64.TRYWAIT P0, [R0+URZ], R3 ;  /* 0x00000003000075a7 */ /* 0x0022a400080011ff */
[----:B--2---:R-:W-:Y:S05]  /*8a90*/  @!P0 NANOSLEEP.SYNCS 0x989680 ;  /* 0x009896800000895d */ /* 0x004fea0003900000 */
[----:B------:R-:W2:Y:S02]  /*8aa0*/  @!P0 SYNCS.PHASECHK.TRANS64 P0, [R0+URZ], R3 ;  /* 0x00000003000085a7 */ /* 0x000ea400080010ff */
[----:B--2---:R-:W-:Y:S05]  /*8ab0*/  @!P0 BRA `(.L_x_146) ;  /* 0xfffffffc00f08947 */ /* 0x004fea000383ffff */
[----:B------:R-:W-:Y:S05]  /*8ac0*/  BRA `(.L_x_147) ;  /* 0xffffffa000ec7947 */ /* 0x000fea000383ffff */
.L_x_50:
[----:B------:R-:W-:-:S07]  /*8ad0*/  MOV R0, UR5 ;  /* 0x0000000500007c02 */ /* 0x000fce0008000f00 */
.L_x_148:
[----:B-1----:R1:W2:Y:S02]  /*8ae0*/  SYNCS.PHASECHK.TRANS64.TRYWAIT P0, [R0+URZ], R3 ;  /* 0x00000003000075a7 */ /* 0x0022a400080011ff */
[----:B--2---:R-:W-:Y:S05]  /*8af0*/  @!P0 NANOSLEEP.SYNCS 0x989680 ;  /* 0x009896800000895d */ /* 0x004fea0003900000 */
[----:B------:R-:W2:Y:S02]  /*8b00*/  @!P0 SYNCS.PHASECHK.TRANS64 P0, [R0+URZ], R3 ;  /* 0x00000003000085a7 */ /* 0x000ea400080010ff */
[----:B--2---:R-:W-:Y:S05]  /*8b10*/  @!P0 BRA `(.L_x_148) ;  /* 0xfffffffc00f08947 */ /* 0x004fea000383ffff */
[----:B------:R-:W-:Y:S05]  /*8b20*/  BRA `(.L_x_149) ;  /* 0xffffffa000f87947 */ /* 0x000fea000383ffff */
.L_x_53:
[----:B--2---:R2:W3:Y:S02]  /*8b30*/  SYNCS.PHASECHK.TRANS64.TRYWAIT P0, [R2+URZ+0xf0], R5 ;  /* 0x0000f005020075a7 */ /* 0x0044e400080011ff */
[----:B---3--:R-:W-:Y:S05]  /*8b40*/  @!P0 NANOSLEEP.SYNCS 0x989680 ;  /* 0x009896800000895d */ /* 0x008fea0003900000 */
[----:B------:R-:W3:Y:S02]  /*8b50*/  @!P0 SYNCS.PHASECHK.TRANS64 P0, [R2+URZ+0xf0], R5 ;  /* 0x0000f005020085a7 */ /* 0x000ee400080010ff */
[----:B---3--:R-:W-:Y:S05]  /*8b60*/  @!P0 BRA `(.L_x_53) ;  /* 0xfffffffc00f08947 */ /* 0x008fea000383ffff */
[----:B------:R-:W-:Y:S05]  /*8b70*/  BRA `(.L_x_150) ;  /* 0xffffffa400547947 */ /* 0x000fea000383ffff */
.L_x_54:
[----:B------:R-:W-:-:S07]  /*8b80*/  MOV R2, UR4 ;  /* 0x0000000400027c02 */ /* 0x000fce0008000f00 */
.L_x_151:
[----:B--2---:R2:W3:Y:S02]  /*8b90*/  SYNCS.PHASECHK.TRANS64.TRYWAIT P0, [R2+URZ+0xa0], R5 ;  /* 0x0000a005020075a7 */ /* 0x0044e400080011ff */
[----:B---3--:R-:W-:Y:S05]  /*8ba0*/  @!P0 NANOSLEEP.SYNCS 0x989680 ;  /* 0x009896800000895d */ /* 0x008fea0003900000 */
[----:B------:R-:W3:Y:S02]  /*8bb0*/  @!P0 SYNCS.PHASECHK.TRANS64 P0, [R2+URZ+0xa0], R5 ;  /* 0x0000a005020085a7 */ /* 0x000ee400080010ff */
[----:B---3--:R-:W-:Y:S05]  /*8bc0*/  @!P0 BRA `(.L_x_151) ;  /* 0xfffffffc00f08947 */ /* 0x008fea000383ffff */
[----:B------:R-:W-:Y:S05]  /*8bd0*/  BRA `(.L_x_152) ;  /* 0xffffffa400647947 */ /* 0x000fea000383ffff */
.L_x_55:
[----:B--2---:R2:W3:Y:S02]  /*8be0*/  SYNCS.PHASECHK.TRANS64.TRYWAIT P1, [R2+URZ+0x90], R5 ;  /* 0x00009005020075a7 */ /* 0x0044e400080211ff */
[----:B---3--:R-:W-:Y:S05]  /*8bf0*/  @!P1 NANOSLEEP.SYNCS 0x989680 ;  /* 0x009896800000995d */ /* 0x008fea0003900000 */
[----:B------:R-:W3:Y:S02]  /*8c00*/  @!P1 SYNCS.PHASECHK.TRANS64 P1, [R2+URZ+0x90], R5 ;  /* 0x00009005020095a7 */ /* 0x000ee400080210ff */
[----:B---3--:R-:W-:Y:S05]  /*8c10*/  @!P1 BRA `(.L_x_55) ;  /* 0xfffffffc00f09947 */ /* 0x008fea000383ffff */
[----:B------:R-:W-:Y:S05]  /*8c20*/  BRA `(.L_x_153) ;  /* 0xffffffa400947947 */ /* 0x000fea000383ffff */
.L_x_58:
[----:B------:R-:W-:-:S07]  /*8c30*/  MOV R0, UR4 ;  /* 0x0000000400007c02 */ /* 0x000fce0008000f00 */
.L_x_154:
[----:B--2---:R2:W3:Y:S02]  /*8c40*/  SYNCS.PHASECHK.TRANS64.TRYWAIT P0, [R0+URZ+0xa0], R3 ;  /* 0x0000a003000075a7 */ /* 0x0044e400080011ff */
[----:B---3--:R-:W-:Y:S05]  /*8c50*/  @!P0 NANOSLEEP.SYNCS 0x989680 ;  /* 0x009896800000895d */ /* 0x008fea0003900000 */
[----:B------:R-:W3:Y:S02]  /*8c60*/  @!P0 SYNCS.PHASECHK.TRANS64 P0, [R0+URZ+0xa0], R3 ;  /* 0x0000a003000085a7 */ /* 0x000ee400080010ff */
[----:B---3--:R-:W-:Y:S05]  /*8c70*/  @!P0 BRA `(.L_x_154) ;  /* 0xfffffffc00f08947 */ /* 0x008fea000383ffff */
[----:B------:R-:W-:Y:S05]  /*8c80*/  BRA `(.L_x_57) ;  /* 0xffffffa400e87947 */ /* 0x000fea000383ffff */
.L_x_67:
[----:B--2---:R-:W-:-:S04]  /*8c90*/  MOV R0, UR5 ;  /* 0x0000000500007c02 */ /* 0x004fc80008000f00 */
[----:B------:R2:W3:Y:S03]  /*8ca0*/  SYNCS.PHASECHK.TRANS64.TRYWAIT P0, [R0+URZ+0x8], R7 ;  /* 0x00000807000075a7 */ /* 0x0004e600080011ff */
[----:B---3--:R-:W-:Y:S05]  /*8cb0*/  @!P0 NANOSLEEP.SYNCS 0x989680 ;  /* 0x009896800000895d */ /* 0x008fea0003900000 */
[----:B------:R-:W3:Y:S02]  /*8cc0*/  @!P0 SYNCS.PHASECHK.TRANS64 P0, [R0+URZ+0x8], R7 ;  /* 0x00000807000085a7 */ /* 0x000ee400080010ff */
[----:B---3--:R-:W-:Y:S05]  /*8cd0*/  @!P0 BRA `(.L_x_67) ;  /* 0xfffffffc00ec8947 */ /* 0x008fea000383ffff */
[----:B------:R-:W-:Y:S05]  /*8ce0*/  BRA `(.L_x_66) ;  /* 0xffffffa8009c7947 */ /* 0x000fea000383ffff */
.L_x_69:
[----:B------:R-:W-:Y:S01]  /*8cf0*/  BSSY B0, `(.L_x_155) ;  /* 0x0000006000007945 */ /* 0x000fe20003800000 */
[----:B------:R-:W-:-:S07]  /*8d00*/  MOV R15, 0xffffffff ;  /* 0xffffffff000f7802 */ /* 0x000fce0000000f00 */
[----:B-12--5:R-:W-:Y:S05]  /*8d10*/  WARPSYNC.COLLECTIVE R15, `(.L_x_156) ;  /* 0x000000000f0c7348 */ /* 0x026fea0003c00000 */
[----:B------:R-:W-:Y:S02]  /*8d20*/  ELECT P6, UR79, PT ;  /* 0x00000000004f782f */ /* 0x000fe400038c0000 */
[----:B------:R-:W-:Y:S01]  /*8d30*/  MOV R14, UR79 ;  /* 0x0000004f000e7c02 */ /* 0x000fe20008000f00 */
[----:B-12--5:R-:W-:Y:S10]  /*8d40*/  ENDCOLLECTIVE ;  /* 0x000000000000791b */ /* 0x026ff40003800000 */
.L_x_156:
[----:B------:R-:W-:Y:S05]  /*8d50*/  BSYNC B0 ;  /* 0x0000000000007941 */ /* 0x000fea0003800000 */
.L_x_155:
[----:B------:R-:W-:Y:S01]  /*8d60*/  PLOP3.LUT P0, PT, P6, PT, PT, 0x80, 0x8 ;  /* 0x000000000008781c */ /* 0x000fe2000370f070 */
[----:B------:R-:W-:-:S12]  /*8d70*/  BRA `(.L_x_157) ;  /* 0xffffffa800c87947 */ /* 0x000fd8000383ffff */
.L_x_71:
[----:B--2---:R-:W-:-:S04]  /*8d80*/  MOV R0, UR5 ;  /* 0x0000000500007c02 */ /* 0x004fc80008000f00 */
[----:B------:R2:W3:Y:S03]  /*8d90*/  SYNCS.PHASECHK.TRANS64.TRYWAIT P0, [R0+URZ+0x8], R5 ;  /* 0x00000805000075a7 */ /* 0x0004e600080011ff */
[----:B---3--:R-:W-:Y:S05]  /*8da0*/  @!P0 NANOSLEEP.SYNCS 0x989680 ;  /* 0x009896800000895d */ /* 0x008fea0003900000 */
[----:B------:R-:W3:Y:S02]  /*8db0*/  @!P0 SYNCS.PHASECHK.TRANS64 P0, [R0+URZ+0x8], R5 ;  /* 0x00000805000085a7 */ /* 0x000ee400080010ff */
[----:B---3--:R-:W-:Y:S05]  /*8dc0*/  @!P0 BRA `(.L_x_71) ;  /* 0xfffffffc00ec8947 */ /* 0x008fea000383ffff */
[----:B------:R-:W-:Y:S05]  /*8dd0*/  BRA `(.L_x_70) ;  /* 0xffffffa800cc7947 */ /* 0x000fea000383ffff */
.L_x_72:
[----:B-1----:R1:W2:Y:S02]  /*8de0*/  SYNCS.PHASECHK.TRANS64.TRYWAIT P0, [R0+URZ+0x90], R5 ;  /* 0x00009005000075a7 */ /* 0x0022a400080011ff */
[----:B--2---:R-:W-:Y:S05]  /*8df0*/  @!P0 NANOSLEEP.SYNCS 0x989680 ;  /* 0x009896800000895d */ /* 0x004fea0003900000 */
[----:B------:R-:W2:Y:S02]  /*8e00*/  @!P0 SYNCS.PHASECHK.TRANS64 P0, [R0+URZ+0x90], R5 ;  /* 0x00009005000085a7 */ /* 0x000ea400080010ff */
[----:B--2---:R-:W-:Y:S05]  /*8e10*/  @!P0 BRA `(.L_x_72) ;  /* 0xfffffffc00f08947 */ /* 0x004fea000383ffff */
[----:B------:R-:W-:Y:S05]  /*8e20*/  BRA `(.L_x_158) ;  /* 0xffffffac00d87947 */ /* 0x000fea000383ffff */
.L_x_74:
[----:B------:R-:W-:-:S07]  /*8e30*/  MOV R0, UR46 ;  /* 0x0000002e00007c02 */ /* 0x000fce0008000f00 */
.L_x_159:
[----:B-1----:R1:W2:Y:S02]  /*8e40*/  SYNCS.PHASECHK.TRANS64.TRYWAIT P0, [R0+URZ+0xd0], R5 ;  /* 0x0000d005000075a7 */ /* 0x0022a400080011ff */
[----:B--2---:R-:W-:Y:S05]  /*8e50*/  @!P0 NANOSLEEP.SYNCS 0x989680 ;  /* 0x009896800000895d */ /* 0x004fea0003900000 */
[----:B------:R-:W2:Y:S02]  /*8e60*/  @!P0 SYNCS.PHASECHK.TRANS64 P0, [R0+URZ+0xd0], R5 ;  /* 0x0000d005000085a7 */ /* 0x000ea400080010ff */
[----:B--2---:R-:W-:Y:S05]  /*8e70*/  @!P0 BRA `(.L_x_159) ;  /* 0xfffffffc00f08947 */ /* 0x004fea000383ffff */
[----:B------:R-:W-:Y:S05]  /*8e80*/  BRA `(.L_x_160) ;  /* 0xffffffb000247947 */ /* 0x000fea000383ffff */
.L_x_77:
[----:B------:R-:W-:Y:S07]  /*8e90*/  MOV R0, UR7 ;  /* 0x0000000700007c02 */ /* 0x000fee0008000f00 */
.L_x_161:
[----:B-1----:R1:W2:Y:S02]  /*8ea0*/  SYNCS.PHASECHK.TRANS64.TRYWAIT P0, [R0+URZ], R5 ;  /* 0x00000005000075a7 */ /* 0x0022a400080011ff */
[----:B--2---:R-:W-:Y:S05]  /*8eb0*/  @!P0 NANOSLEEP.SYNCS 0x989680 ;  /* 0x009896800000895d */ /* 0x004fea0003900000 */
[----:B------:R-:W2:Y:S02]  /*8ec0*/  @!P0 SYNCS.PHASECHK.TRANS64 P0, [R0+URZ], R5 ;  /* 0x00000005000085a7 */ /* 0x000ea400080010ff */
[----:B--2---:R-:W-:Y:S05]  /*8ed0*/  @!P0 BRA `(.L_x_161) ;  /* 0xfffffffc00f08947 */ /* 0x004fea000383ffff */
[----:B------:R-:W-:Y:S05]  /*8ee0*/  BRA `(.L_x_76) ;  /* 0xffffffb000387947 */ /* 0x000fea000383ffff */
.L_x_81:
[----:B-1----:R-:W-:-:S07]  /*8ef0*/  MOV R0, UR4 ;  /* 0x0000000400007c02 */ /* 0x002fce0008000f00 */
.L_x_162:
[----:B-1----:R1:W2:Y:S02]  /*8f00*/  SYNCS.PHASECHK.TRANS64.TRYWAIT P0, [R0+URZ], R3 ;  /* 0x00000003000075a7 */ /* 0x0022a400080011ff */
[----:B--2---:R-:W-:Y:S05]  /*8f10*/  @!P0 NANOSLEEP.SYNCS 0x989680 ;  /* 0x009896800000895d */ /* 0x004fea0003900000 */
[----:B------:R-:W2:Y:S02]  /*8f20*/  @!P0 SYNCS.PHASECHK.TRANS64 P0, [R0+URZ], R3 ;  /* 0x00000003000085a7 */ /* 0x000ea400080010ff */
[----:B--2---:R-:W-:Y:S05]  /*8f30*/  @!P0 BRA `(.L_x_162) ;  /* 0xfffffffc00f08947 */ /* 0x004fea000383ffff */
[----:B------:R-:W-:Y:S05]  /*8f40*/  BRA `(.L_x_163) ;  /* 0xffffffb4007c7947 */ /* 0x000fea000383ffff */
.L_x_82:
[----:B------:R-:W-:-:S07]  /*8f50*/  MOV R0, UR5 ;  /* 0x0000000500007c02 */ /* 0x000fce0008000f00 */
.L_x_164:
[----:B-1----:R1:W2:Y:S02]  /*8f60*/  SYNCS.PHASECHK.TRANS64.TRYWAIT P0, [R0+URZ], R3 ;  /* 0x00000003000075a7 */ /* 0x0022a400080011ff */
[----:B--2---:R-:W-:Y:S05]  /*8f70*/  @!P0 NANOSLEEP.SYNCS 0x989680 ;  /* 0x009896800000895d */ /* 0x004fea0003900000 */
[----:B------:R-:W2:Y:S02]  /*8f80*/  @!P0 SYNCS.PHASECHK.TRANS64 P0, [R0+URZ], R3 ;  /* 0x00000003000085a7 */ /* 0x000ea400080010ff */
[----:B--2---:R-:W-:Y:S05]  /*8f90*/  @!P0 BRA `(.L_x_164) ;  /* 0xfffffffc00f08947 */ /* 0x004fea000383ffff */
[----:B------:R-:W-:Y:S05]  /*8fa0*/  BRA `(.L_x_165) ;  /* 0xffffffb400887947 */ /* 0x000fea000383ffff */
.L_x_83:
[----:B------:R-:W-:-:S07]  /*8fb0*/  MOV R0, UR5 ;  /* 0x0000000500007c02 */ /* 0x000fce0008000f00 */
.L_x_166:
[----:B-1----:R1:W2:Y:S02]  /*8fc0*/  SYNCS.PHASECHK.TRANS64.TRYWAIT P0, [R0+URZ], R3 ;  /* 0x00000003000075a7 */ /* 0x0022a400080011ff */
[----:B--2---:R-:W-:Y:S05]  /*8fd0*/  @!P0 NANOSLEEP.SYNCS 0x989680 ;  /* 0x009896800000895d */ /* 0x004fea0003900000 */
[----:B------:R-:W2:Y:S02]  /*8fe0*/  @!P0 SYNCS.PHASECHK.TRANS64 P0, [R0+URZ], R3 ;  /* 0x00000003000085a7 */ /* 0x000ea400080010ff */
[----:B--2---:R-:W-:Y:S05]  /*8ff0*/  @!P0 BRA `(.L_x_166) ;  /* 0xfffffffc00f08947 */ /* 0x004fea000383ffff */
[----:B------:R-:W-:Y:S05]  /*9000*/  BRA `(.L_x_167) ;  /* 0xffffffb400947947 */ /* 0x000fea000383ffff */
.L_x_86:
[----:B------:R-:W-:-:S07]  /*9010*/  MOV R0, UR41 ;  /* 0x0000002900007c02 */ /* 0x000fce0008000f00 */
.L_x_168:
[----:B-1----:R1:W2:Y:S02]  /*9020*/  SYNCS.PHASECHK.TRANS64.TRYWAIT P1, [R0+URZ+0x110], R3 ;  /* 0x00011003000075a7 */ /* 0x0022a400080211ff */
[----:B--2---:R-:W-:Y:S05]  /*9030*/  @!P1 NANOSLEEP.SYNCS 0x989680 ;  /* 0x009896800000995d */ /* 0x004fea0003900000 */
[----:B------:R-:W2:Y:S02]  /*9040*/  @!P1 SYNCS.PHASECHK.TRANS64 P1, [R0+URZ+0x110], R3 ;  /* 0x00011003000095a7 */ /* 0x000ea400080210ff */
[----:B--2---:R-:W-:Y:S05]  /*9050*/  @!P1 BRA `(.L_x_168) ;  /* 0xfffffffc00f09947 */ /* 0x004fea000383ffff */
[----:B------:R-:W-:Y:S05]  /*9060*/  BRA `(.L_x_169) ;  /* 0xffffffb400e07947 */ /* 0x000fea000383ffff */
.L_x_91:
[----:B---3--:R3:W4:Y:S02]  /*9070*/  SYNCS.PHASECHK.TRANS64.TRYWAIT P0, [R12+URZ+0x90], R9 ;  /* 0x000090090c0075a7 */ /* 0x00872400080011ff */
[----:B----4-:R-:W-:Y:S05]  /*9080*/  @!P0 NANOSLEEP.SYNCS 0x989680 ;  /* 0x009896800000895d */ /* 0x010fea0003900000 */
[----:B------:R-:W4:Y:S02]  /*9090*/  @!P0 SYNCS.PHASECHK.TRANS64 P0, [R12+URZ+0x90], R9 ;  /* 0x000090090c0085a7 */ /* 0x000f2400080010ff */
[----:B----4-:R-:W-:Y:S05]  /*90a0*/  @!P0 BRA `(.L_x_91) ;  /* 0xfffffffc00f08947 */ /* 0x010fea000383ffff */
[----:B------:R-:W-:Y:S05]  /*90b0*/  BRA `(.L_x_170) ;  /* 0xffffffb800f87947 */ /* 0x000fea000383ffff */
.L_x_94:
[----:B------:R-:W-:Y:S07]  /*90c0*/  MOV R0, UR24 ;  /* 0x0000001800007c02 */ /* 0x000fee0008000f00 */
.L_x_171:
[----:B-1----:R1:W3:Y:S02]  /*90d0*/  SYNCS.PHASECHK.TRANS64.TRYWAIT P2, [R0+URZ+0x88], R9 ;  /* 0x00008809000075a7 */ /* 0x0022e400080411ff */
[----:B---3--:R-:W-:Y:S05]  /*90e0*/  @!P2 NANOSLEEP.SYNCS 0x989680 ;  /* 0x009896800000a95d */ /* 0x008fea0003900000 */
[----:B------:R-:W3:Y:S02]  /*90f0*/  @!P2 SYNCS.PHASECHK.TRANS64 P2, [R0+URZ+0x88], R9 ;  /* 0x000088090000a5a7 */ /* 0x000ee400080410ff */
[----:B---3--:R-:W-:Y:S05]  /*9100*/  @!P2 BRA `(.L_x_171) ;  /* 0xfffffffc00f0a947 */ /* 0x008fea000383ffff */
[----:B------:R-:W-:Y:S05]  /*9110*/  BRA `(.L_x_93) ;  /* 0xffffffc0005c7947 */ /* 0x000fea000383ffff */
.L_x_97:
[----:B---3--:R-:W-:Y:S07]  /*9120*/  MOV R0, UR4 ;  /* 0x0000000400007c02 */ /* 0x008fee0008000f00 */
.L_x_172:
[----:B-1----:R1:W3:Y:S02]  /*9130*/  SYNCS.PHASECHK.TRANS64.TRYWAIT P0, [R0+URZ+0x68], R9 ;  /* 0x00006809000075a7 */ /* 0x0022e400080011ff */
[----:B---3--:R-:W-:Y:S05]  /*9140*/  @!P0 NANOSLEEP.SYNCS 0x989680 ;  /* 0x009896800000895d */ /* 0x008fea0003900000 */
[----:B------:R-:W3:Y:S02]  /*9150*/  @!P0 SYNCS.PHASECHK.TRANS64 P0, [R0+URZ+0x68], R9 ;  /* 0x00006809000085a7 */ /* 0x000ee400080010ff */
[----:B---3--:R-:W-:Y:S05]  /*9160*/  @!P0 BRA `(.L_x_172) ;  /* 0xfffffffc00f08947 */ /* 0x008fea000383ffff */
[----:B------:R-:W-:Y:S05]  /*9170*/  BRA `(.L_x_173) ;  /* 0xffffffc000bc7947 */ /* 0x000fea000383ffff */
.L_x_98:
[----:B------:R-:W-:Y:S07]  /*9180*/  MOV R9, UR5 ;  /* 0x0000000500097c02 */ /* 0x000fee0008000f00 */
.L_x_174:
[----:B-1----:R1:W3:Y:S02]  /*9190*/  SYNCS.PHASECHK.TRANS64.TRYWAIT P0, [R9+URZ+0x68], R0 ;  /* 0x00006800090075a7 */ /* 0x0022e400080011ff */
[----:B---3--:R-:W-:Y:S05]  /*91a0*/  @!P0 NANOSLEEP.SYNCS 0x989680 ;  /* 0x009896800000895d */ /* 0x008fea0003900000 */
[----:B------:R-:W3:Y:S02]  /*91b0*/  @!P0 SYNCS.PHASECHK.TRANS64 P0, [R9+URZ+0x68], R0 ;  /* 0x00006800090085a7 */ /* 0x000ee400080010ff */
[----:B---3--:R-:W-:Y:S05]  /*91c0*/  @!P0 BRA `(.L_x_174) ;  /* 0xfffffffc00f08947 */ /* 0x008fea000383ffff */
[----:B------:R-:W-:Y:S05]  /*91d0*/  BRA `(.L_x_175) ;  /* 0xffffffc400187947 */ /* 0x000fea000383ffff */
.L_x_100:
[----:B------:R-:W-:-:S07]  /*91e0*/  MOV R0, UR4 ;  /* 0x0000000400007c02 */ /* 0x000fce0008000f00 */
.L_x_176:
[----:B-1----:R1:W4:Y:S02]  /*91f0*/  SYNCS.PHASECHK.TRANS64.TRYWAIT P0, [R0+URZ], R3 ;  /* 0x00000003000075a7 */ /* 0x00232400080011ff */
[----:B----4-:R-:W-:Y:S05]  /*9200*/  @!P0 NANOSLEEP.SYNCS 0x989680 ;  /* 0x009896800000895d */ /* 0x010fea0003900000 */
[----:B------:R-:W4:Y:S02]  /*9210*/  @!P0 SYNCS.PHASECHK.TRANS64 P0, [R0+URZ], R3 ;  /* 0x00000003000085a7 */ /* 0x000f2400080010ff */
[----:B----4-:R-:W-:Y:S05]  /*9220*/  @!P0 BRA `(.L_x_176) ;  /* 0xfffffffc00f08947 */ /* 0x010fea000383ffff */
[----:B------:R-:W-:Y:S05]  /*9230*/  BRA `(.L_x_177) ;  /* 0xffffffc400a87947 */ /* 0x000fea000383ffff */
.L_x_101:
[----:B------:R-:W-:-:S07]  /*9240*/  MOV R0, UR5 ;  /* 0x0000000500007c02 */ /* 0x000fce0008000f00 */
.L_x_178:
[----:B-1----:R1:W4:Y:S02]  /*9250*/  SYNCS.PHASECHK.TRANS64.TRYWAIT P0, [R0+URZ], R3 ;  /* 0x00000003000075a7 */ /* 0x00232400080011ff */
[----:B----4-:R-:W-:Y:S05]  /*9260*/  @!P0 NANOSLEEP.SYNCS 0x989680 ;  /* 0x009896800000895d */ /* 0x010fea0003900000 */
[----:B------:R-:W4:Y:S02]  /*9270*/  @!P0 SYNCS.PHASECHK.TRANS64 P0, [R0+URZ], R3 ;  /* 0x00000003000085a7 */ /* 0x000f2400080010ff */
[----:B----4-:R-:W-:Y:S05]  /*9280*/  @!P0 BRA `(.L_x_178) ;  /* 0xfffffffc00f08947 */ /* 0x010fea000383ffff */
[----:B------:R-:W-:Y:S05]  /*9290*/  BRA `(.L_x_179) ;  /* 0xffffffc400b47947 */ /* 0x000fea000383ffff */
.L_x_103:
[----:B--2---:R2:W4:Y:S02]  /*92a0*/  SYNCS.PHASECHK.TRANS64.TRYWAIT P0, [R0+URZ+0x90], R3 ;  /* 0x00009003000075a7 */ /* 0x00452400080011ff */
[----:B----4-:R-:W-:Y:S05]  /*92b0*/  @!P0 NANOSLEEP.SYNCS 0x989680 ;  /* 0x009896800000895d */ /* 0x010fea0003900000 */
[----:B------:R-:W4:Y:S02]  /*92c0*/  @!P0 SYNCS.PHASECHK.TRANS64 P0, [R0+URZ+0x90], R3 ;  /* 0x00009003000085a7 */ /* 0x000f2400080010ff */
[----:B----4-:R-:W-:Y:S05]  /*92d0*/  @!P0 BRA `(.L_x_103) ;  /* 0xfffffffc00f08947 */ /* 0x010fea000383ffff */
[----:B------:R-:W-:Y:S05]  /*92e0*/  BRA `(.L_x_180) ;  /* 0xffffffc800987947 */ /* 0x000fea000383ffff */
.L_x_113:
[----:B-1----:R1:W2:Y:S02]  /*92f0*/  SYNCS.PHASECHK.TRANS64.TRYWAIT P0, [R0+URZ+0x50], R5 ;  /* 0x00005005000075a7 */ /* 0x0022a400080011ff */
[----:B--2---:R-:W-:Y:S05]  /*9300*/  @!P0 NANOSLEEP.SYNCS 0x989680 ;  /* 0x009896800000895d */ /* 0x004fea0003900000 */
[----:B------:R-:W2:Y:S02]  /*9310*/  @!P0 SYNCS.PHASECHK.TRANS64 P0, [R0+URZ+0x50], R5 ;  /* 0x00005005000085a7 */ /* 0x000ea400080010ff */
[----:B--2---:R-:W-:Y:S05]  /*9320*/  @!P0 BRA `(.L_x_113) ;  /* 0xfffffffc00f08947 */ /* 0x004fea000383ffff */
[----:B------:R-:W-:Y:S05]  /*9330*/  BRA `(.L_x_112) ;  /* 0xffffffd8001c7947 */ /* 0x000fea000383ffff */
.L_x_115:
[----:B-1----:R1:W4:Y:S02]  /*9340*/  SYNCS.PHASECHK.TRANS64.TRYWAIT P1, [R92+URZ+0xb0], R3 ;  /* 0x0000b0035c0075a7 */ /* 0x00232400080211ff */
[----:B----4-:R-:W-:Y:S05]  /*9350*/  @!P1 NANOSLEEP.SYNCS 0x989680 ;  /* 0x009896800000995d */ /* 0x010fea0003900000 */
[----:B------:R-:W4:Y:S02]  /*9360*/  @!P1 SYNCS.PHASECHK.TRANS64 P1, [R92+URZ+0xb0], R3 ;  /* 0x0000b0035c0095a7 */ /* 0x000f2400080210ff */
[----:B----4-:R-:W-:Y:S05]  /*9370*/  @!P1 BRA `(.L_x_115) ;  /* 0xfffffffc00f09947 */ /* 0x010fea000383ffff */
[----:B------:R-:W-:Y:S05]  /*9380*/  BRA `(.L_x_114) ;  /* 0xffffffd800547947 */ /* 0x000fea000383ffff */
.L_x_126:
[----:B---3--:R3:W4:Y:S02]  /*9390*/  SYNCS.PHASECHK.TRANS64.TRYWAIT P0, [R2+URZ+0x50], R5 ;  /* 0x00005005020075a7 */ /* 0x00872400080011ff */
[----:B----4-:R-:W-:Y:S05]  /*93a0*/  @!P0 NANOSLEEP.SYNCS 0x989680 ;  /* 0x009896800000895d */ /* 0x010fea0003900000 */
[----:B------:R-:W4:Y:S02]  /*93b0*/  @!P0 SYNCS.PHASECHK.TRANS64 P0, [R2+URZ+0x50], R5 ;  /* 0x00005005020085a7 */ /* 0x000f2400080010ff */
[----:B----4-:R-:W-:Y:S05]  /*93c0*/  @!P0 BRA `(.L_x_126) ;  /* 0xfffffffc00f08947 */ /* 0x010fea000383ffff */
[----:B------:R-:W-:Y:S05]  /*93d0*/  BRA `(.L_x_125) ;  /* 0xffffffe400447947 */ /* 0x000fea000383ffff */
        .weak           $__internal_0_$__cuda_sm10x_tcgen05_guardrail_trap_col_being_dealloced_not_returned_by_alloc
        .type           $__internal_0_$__cuda_sm10x_tcgen05_guardrail_trap_col_being_dealloced_not_returned_by_alloc,@function
        .size           $__internal_0_$__cuda_sm10x_tcgen05_guardrail_trap_col_being_dealloced_not_returned_by_alloc,($__internal_1_$__cuda_sm10x_tcgen05_guardrail_trap_phase_invalid_during_alloc - $__internal_0_$__cuda_sm10x_tcgen05_guardrail_trap_col_being_dealloced_not_returned_by_alloc)
$__internal_0_$__cuda_sm10x_tcgen05_guardrail_trap_col_being_dealloced_not_returned_by_alloc:
[----:B------:R-:W-:Y:S05]  /*93e0*/  BPT.TRAP 0x1 ;  /* 0x000000040000795c */ /* 0x000fea0000300000 */
[----:B------:R-:W-:-:S04]  /*93f0*/  HFMA2 R3, -RZ, RZ, 0, 0 ;  /* 0x00000000ff037431 */ /* 0x000fc800000001ff */
[----:B------:R-:W-:Y:S05]  /*9400*/  RET.REL.NODEC R2 `(_ZN7cutlass13device_kernelINS_4gemm6kernel13GemmUniversalIN4cute5tupleIJiiiiEEENS1_10collective13CollectiveMmaINS1_35MainloopSm100TmaUmmaWarpSpecializedILi5ELi2ELi4ENS5_IJNS4_1CILi4EEENSA_ILi2EEENSA_ILi1EEEEEEEENS5_IJNSA_ILi256EEENSA_ILi64EEENSA_ILi128EEEEEENS_6half_tENS5_IJlSD_lEEESK_SL_NS4_8TiledMMAINS4_8MMA_AtomIJNS4_26SM100_MMA_F16BF16_2x1SM_SSISK_SK_fLi256ELi64ELNS4_4UMMA5MajorE0ELSQ_0ELNSP_7ScaleInE0ELSR_0EEEEEENS4_6LayoutINS5_IJSD_SD_SD_EEENS5_IJNSA_ILi0EEESW_SW_EEEEENS5_IJNS4_10UnderscoreESZ_SZ_EEEEENS4_28SM100_TMA_2SM_LOAD_MULTICASTENS4_14ComposedLayoutINS4_7SwizzleILi3ELi4ELi3EEENS4_18smem_ptr_flag_bitsILi16EEENSU_INS5_IJNSA_ILi8EEESH_EEENS5_IJSH_SD_EEEEEEEvNS4_8identityES12_S1C_vS1D_EENS_8epilogue10collective18CollectiveEpilogueINS1F_23Sm100TmaWarpSpecializedILi3ELi2ELi32ELb1ELb0EEEJNS5_IJSI_SH_SI_EEENS5_IJNSU_ISI_SD_EENSU_INSA_ILi32EEESD_EEEEESK_SL_SK_SL_NS1F_6fusion15FusionCallbacksIS1J_NS1P_17LinearCombinationISK_fSK_fLNS_15FloatRoundStyleE2EEES1K_S1O_JEEENS4_5SM1004TMEM4LOAD26SM100_TMEM_LOAD_32dp32b32xENS4_13SM90_TMA_LOADENS13_INS14_ILi2ELi4ELi3EEES17_NSU_INS5_IJS18_S1M_EEENS5_IJS1M_SD_EEEEEEENS4_39AutoVectorizingCopyWithAssumedAlignmentILi128EEENS4_14SM90_TMA_STOREES24_S26_S26_EEEvvEEEEvNT_6ParamsE) ;  /* 0xffffff6802fc7950 */ /* 0x000fea0003c3ffff */
        .weak           $__internal_1_$__cuda_sm10x_tcgen05_guardrail_trap_phase_invalid_during_alloc
        .type           $__internal_1_$__cuda_sm10x_tcgen05_guardrail_trap_phase_invalid_during_alloc,@function
        .size           $__internal_1_$__cuda_sm10x_tcgen05_guardrail_trap_phase_invalid_during_alloc,($__internal_2_$__cuda_sm10x_tcgen05_guardrail_trap_unallocated_columns_being_dealloced - $__internal_1_$__cuda_sm10x_tcgen05_guardrail_trap_phase_invalid_during_alloc)
$__internal_1_$__cuda_sm10x_tcgen05_guardrail_trap_phase_invalid_during_alloc:
[----:B------:R-:W-:Y:S05]  /*9410*/  BPT.TRAP 0x1 ;  /* 0x000000040000795c */ /* 0x000fea0000300000 */
[----:B------:R-:W-:-:S04]  /*9420*/  MOV R5, 0x0 ;  /* 0x0000000000057802 */ /* 0x000fc80000000f00 */
[----:B------:R-:W-:Y:S05]  /*9430*/  RET.REL.NODEC R4 `(_ZN7cutlass13device_kernelINS_4gemm6kernel13GemmUniversalIN4cute5tupleIJiiiiEEENS1_10collective13CollectiveMmaINS1_35MainloopSm100TmaUmmaWarpSpecializedILi5ELi2ELi4ENS5_IJNS4_1CILi4EEENSA_ILi2EEENSA_ILi1EEEEEEEENS5_IJNSA_ILi256EEENSA_ILi64EEENSA_ILi128EEEEEENS_6half_tENS5_IJlSD_lEEESK_SL_NS4_8TiledMMAINS4_8MMA_AtomIJNS4_26SM100_MMA_F16BF16_2x1SM_SSISK_SK_fLi256ELi64ELNS4_4UMMA5MajorE0ELSQ_0ELNSP_7ScaleInE0ELSR_0EEEEEENS4_6LayoutINS5_IJSD_SD_SD_EEENS5_IJNSA_ILi0EEESW_SW_EEEEENS5_IJNS4_10UnderscoreESZ_SZ_EEEEENS4_28SM100_TMA_2SM_LOAD_MULTICASTENS4_14ComposedLayoutINS4_7SwizzleILi3ELi4ELi3EEENS4_18smem_ptr_flag_bitsILi16EEENSU_INS5_IJNSA_ILi8EEESH_EEENS5_IJSH_SD_EEEEEEEvNS4_8identityES12_S1C_vS1D_EENS_8epilogue10collective18CollectiveEpilogueINS1F_23Sm100TmaWarpSpecializedILi3ELi2ELi32ELb1ELb0EEEJNS5_IJSI_SH_SI_EEENS5_IJNSU_ISI_SD_EENSU_INSA_ILi32EEESD_EEEEESK_SL_SK_SL_NS1F_6fusion15FusionCallbacksIS1J_NS1P_17LinearCombinationISK_fSK_fLNS_15FloatRoundStyleE2EEES1K_S1O_JEEENS4_5SM1004TMEM4LOAD26SM100_TMEM_LOAD_32dp32b32xENS4_13SM90_TMA_LOADENS13_INS14_ILi2ELi4ELi3EEES17_NSU_INS5_IJS18_S1M_EEENS5_IJS1M_SD_EEEEEEENS4_39AutoVectorizingCopyWithAssumedAlignmentILi128EEENS4_14SM90_TMA_STOREES24_S26_S26_EEEvvEEEEvNT_6ParamsE) ;  /* 0xffffff6804f07950 */ /* 0x000fea0003c3ffff */
        .weak           $__internal_2_$__cuda_sm10x_tcgen05_guardrail_trap_unallocated_columns_being_dealloced
        .type           $__internal_2_$__cuda_sm10x_tcgen05_guardrail_trap_unallocated_columns_being_dealloced,@function
        .size           $__internal_2_$__cuda_sm10x_tcgen05_guardrail_trap_unallocated_columns_being_dealloced,(.L_x_182 - $__internal_2_$__cuda_sm10x_tcgen05_guardrail_trap_unallocated_columns_being_dealloced)
$__internal_2_$__cuda_sm10x_tcgen05_guardrail_trap_unallocated_columns_being_dealloced:
[----:B------:R-:W-:Y:S05]  /*9440*/  BPT.TRAP 0x1 ;  /* 0x000000040000795c */ /* 0x000fea0000300000 */
[----:B------:R-:W-:-:S04]  /*9450*/  HFMA2 R3, -RZ, RZ, 0, 0 ;  /* 0x00000000ff037431 */ /* 0x000fc800000001ff */
[----:B------:R-:W-:Y:S05]  /*9460*/  RET.REL.NODEC R2 `(_ZN7cutlass13device_kernelINS_4gemm6kernel13GemmUniversalIN4cute5tupleIJiiiiEEENS1_10collective13CollectiveMmaINS1_35MainloopSm100TmaUmmaWarpSpecializedILi5ELi2ELi4ENS5_IJNS4_1CILi4EEENSA_ILi2EEENSA_ILi1EEEEEEEENS5_IJNSA_ILi256EEENSA_ILi64EEENSA_ILi128EEEEEENS_6half_tENS5_IJlSD_lEEESK_SL_NS4_8TiledMMAINS4_8MMA_AtomIJNS4_26SM100_MMA_F16BF16_2x1SM_SSISK_SK_fLi256ELi64ELNS4_4UMMA5MajorE0ELSQ_0ELNSP_7ScaleInE0ELSR_0EEEEEENS4_6LayoutINS5_IJSD_SD_SD_EEENS5_IJNSA_ILi0EEESW_SW_EEEEENS5_IJNS4_10UnderscoreESZ_SZ_EEEEENS4_28SM100_TMA_2SM_LOAD_MULTICASTENS4_14ComposedLayoutINS4_7SwizzleILi3ELi4ELi3EEENS4_18smem_ptr_flag_bitsILi16EEENSU_INS5_IJNSA_ILi8EEESH_EEENS5_IJSH_SD_EEEEEEEvNS4_8identityES12_S1C_vS1D_EENS_8epilogue10collective18CollectiveEpilogueINS1F_23Sm100TmaWarpSpecializedILi3ELi2ELi32ELb1ELb0EEEJNS5_IJSI_SH_SI_EEENS5_IJNSU_ISI_SD_EENSU_INSA_ILi32EEESD_EEEEESK_SL_SK_SL_NS1F_6fusion15FusionCallbacksIS1J_NS1P_17LinearCombinationISK_fSK_fLNS_15FloatRoundStyleE2EEES1K_S1O_JEEENS4_5SM1004TMEM4LOAD26SM100_TMEM_LOAD_32dp32b32xENS4_13SM90_TMA_LOADENS13_INS14_ILi2ELi4ELi3EEES17_NSU_INS5_IJS18_S1M_EEENS5_IJS1M_SD_EEEEEEENS4_39AutoVectorizingCopyWithAssumedAlignmentILi128EEENS4_14SM90_TMA_STOREES24_S26_S26_EEEvvEEEEvNT_6ParamsE) ;  /* 0xffffff6802e47950 */ /* 0x000fea0003c3ffff */
.L_x_181:
[----:B------:R-:W-:-:S00]  /*9470*/  BRA `(.L_x_181) ;  /* 0xfffffffc00fc7947 */ /* 0x000fc0000383ffff */
[----:B------:R-:W-:-:S00]  /*9480*/  NOP ;  /* 0x0000000000007918 */ /* 0x000fc00000000000 */
[----:B------:R-:W-:-:S00]  /*9490*/  NOP ;  /* 0x0000000000007918 */ /* 0x000fc00000000000 */
[----:B------:R-:W-:-:S00]  /*94a0*/  NOP ;  /* 0x0000000000007918 */ /* 0x000fc00000000000 */
[----:B------:R-:W-:-:S00]  /*94b0*/  NOP ;  /* 0x0000000000007918 */ /* 0x000fc00000000000 */
[----:B------:R-:W-:-:S00]  /*94c0*/  NOP ;  /* 0x0000000000007918 */ /* 0x000fc00000000000 */
[----:B------:R-:W-:-:S00]  /*94d0*/  NOP ;  /* 0x0000000000007918 */ /* 0x000fc00000000000 */
[----:B------:R-:W-:-:S00]  /*94e0*/  NOP ;  /* 0x0000000000007918 */ /* 0x000fc00000000000 */
[----:B------:R-:W-:-:S00]  /*94f0*/  NOP ;  /* 0x0000000000007918 */ /* 0x000fc00000000000 */
.L_x_182:


//--------------------- .nv.global.init           --------------------------
	.section	.nv.global.init,"aw",@progbits
.nv.global.init:
	.type		$str$27,@object
	.size		$str$27,($str$28 - $str$27)
$str$27:
        /*0000*/ 	.byte	0x28, 0x61, 0x64, 0x64, 0x72, 0x65, 0x73, 0x73, 0x20, 0x26, 0x20, 0x6d, 0x61, 0x73, 0x6b, 0x29
        /*0010*/ 	.byte	0x20, 0x3d, 0x3d, 0x20, 0x30, 0x00
	.type		$str$28,@object
	.size		$str$28,($str$26 - $str$28)
$str$28:
        /*0016*/ 	.byte	0x2f, 0x74, 0x6d, 0x70, 0x2f, 0x63, 0x75, 0x74, 0x6c, 0x61, 0x73, 0x73, 0x5f, 0x73, 0x77, 0x65
        /*0026*/ 	.byte	0x65, 0x70, 0x5f, 0x73, 0x72, 0x63, 0x2f, 0x69, 0x6e, 0x63, 0x6c, 0x75, 0x64, 0x65, 0x2f, 0x63
        /*0036*/ 	.byte	0x75, 0x74, 0x65, 0x2f, 0x70, 0x6f, 0x69, 0x6e, 0x74, 0x65, 0x72, 0x5f, 0x66, 0x6c, 0x61, 0x67
        /*0046*/ 	.byte	0x67, 0x65, 0x64, 0x2e, 0x68, 0x70, 0x70, 0x00
	.type		$str$26,@object
	.size		$str$26,($str$25 - $str$26)
$str$26:
        /*004e*/ 	.byte	0x2f, 0x74, 0x6d, 0x70, 0x2f, 0x63, 0x75, 0x74, 0x6c, 0x61, 0x73, 0x73, 0x5f, 0x73, 0x77, 0x65
        /*005e*/ 	.byte	0x65, 0x70, 0x5f, 0x73, 0x72, 0x63, 0x2f, 0x69, 0x6e, 0x63, 0x6c, 0x75, 0x64, 0x65, 0x2f, 0x63
        /*006e*/ 	.byte	0x75, 0x74, 0x65, 0x2f, 0x61, 0x74, 0x6f, 0x6d, 0x2f, 0x63, 0x6f, 0x70, 0x79, 0x5f, 0x74, 0x72
        /*007e*/ 	.byte	0x61, 0x69, 0x74, 0x73, 0x5f, 0x73, 0x6d, 0x31, 0x30, 0x30, 0x2e, 0x68, 0x70, 0x70, 0x00
	.type		$str$25,@object
	.size		$str$25,(__unnamed_1 - $str$25)
$str$25:
        /*008d*/ 	.byte	0x28, 0x28, 0x75, 0x69, 0x6e, 0x74, 0x33, 0x32, 0x5f, 0x74, 0x28, 0x74, 0x68, 0x72, 0x65, 0x61
        /*009d*/ 	.byte	0x64, 0x49, 0x64, 0x78, 0x2e, 0x78, 0x29, 0x20, 0x2f, 0x20, 0x33, 0x32, 0x29, 0x20, 0x25, 0x20
        /*00ad*/ 	.byte	0x34, 0x29, 0x20, 0x3d, 0x3d, 0x20, 0x28, 0x28, 0x28, 0x74, 0x6d, 0x65, 0x6d, 0x5f, 0x61, 0x64
        /*00bd*/ 	.byte	0x64, 0x72, 0x20, 0x3e, 0x3e, 0x20, 0x31, 0x36, 0x29, 0x20, 0x2f, 0x20, 0x33, 0x32, 0x29, 0x20
        /*00cd*/ 	.byte	0x25, 0x20, 0x34, 0x29, 0x00
	.type		__unnamed_1,@object
	.size		__unnamed_1,(__unnamed_2 - __unnamed_1)
__unnamed_1:
        /*00d2*/ 	.byte	0x61, 0x75, 0x74, 0x6f, 0x20, 0x63, 0x75, 0x74, 0x65, 0x3a, 0x3a, 0x61, 0x73, 0x5f, 0x70, 0x6f
        /* <DEDUP_REMOVED lines=24> */
        /*0262*/ 	.byte	0x3e, 0x3e, 0x3e, 0x3e, 0x5d, 0x00
	.type		__unnamed_2,@object
	.size		__unnamed_2,(.L_2 - __unnamed_2)
__unnamed_2:
        /* <DEDUP_REMOVED lines=42> */
        /*0508*/ 	.byte	0x3e, 0x3e, 0x5d, 0x00
.L_2:


//--------------------- .nv.shared._ZN7cutlass13device_kernelINS_4gemm6kernel13GemmUniversalIN4cute5tupleIJiiiiEEENS1_10collective13CollectiveMmaINS1_35MainloopSm100TmaUmmaWarpSpecializedILi5ELi2ELi4ENS5_IJNS4_1CILi4EEENSA_ILi2EEENSA_ILi1EEEEEEEENS5_IJNSA_ILi256EEENSA_ILi64EEENSA_ILi128EEEEEENS_6half_tENS5_IJlSD_lEEESK_SL_NS4_8TiledMMAINS4_8MMA_AtomIJNS4_26SM100_MMA_F16BF16_2x1SM_SSISK_SK_fLi256ELi64ELNS4_4UMMA5MajorE0ELSQ_0ELNSP_7ScaleInE0ELSR_0EEEEEENS4_6LayoutINS5_IJSD_SD_SD_EEENS5_IJNSA_ILi0EEESW_SW_EEEEENS5_IJNS4_10UnderscoreESZ_SZ_EEEEENS4_28SM100_TMA_2SM_LOAD_MULTICASTENS4_14ComposedLayoutINS4_7SwizzleILi3ELi4ELi3EEENS4_18smem_ptr_flag_bitsILi16EEENSU_INS5_IJNSA_ILi8EEESH_EEENS5_IJSH_SD_EEEEEEEvNS4_8identityES12_S1C_vS1D_EENS_8epilogue10collective18CollectiveEpilogueINS1F_23Sm100TmaWarpSpecializedILi3ELi2ELi32ELb1ELb0EEEJNS5_IJSI_SH_SI_EEENS5_IJNSU_ISI_SD_EENSU_INSA_ILi32EEESD_EEEEESK_SL_SK_SL_NS1F_6fusion15FusionCallbacksIS1J_NS1P_17LinearCombinationISK_fSK_fLNS_15FloatRoundStyleE2EEES1K_S1O_JEEENS4_5SM1004TMEM4LOAD26SM100_TMEM_LOAD_32dp32b32xENS4_13SM90_TMA_LOADENS13_INS14_ILi2ELi4ELi3EEES17_NSU_INS5_IJS18_S1M_EEENS5_IJS1M_SD_EEEEEEENS4_39AutoVectorizingCopyWithAssumedAlignmentILi128EEENS4_14SM90_TMA_STOREES24_S26_S26_EEEvvEEEEvNT_6ParamsE --------------------------
	.section	.nv.shared._ZN7cutlass13device_kernelINS_4gemm6kernel13GemmUniversalIN4cute5tupleIJiiiiEEENS1_10collective13CollectiveMmaINS1_35MainloopSm100TmaUmmaWarpSpecializedILi5ELi2ELi4ENS5_IJNS4_1CILi4EEENSA_ILi2EEENSA_ILi1EEEEEEEENS5_IJNSA_ILi256EEENSA_ILi64EEENSA_ILi128EEEEEENS_6half_tENS5_IJlSD_lEEESK_SL_NS4_8TiledMMAINS4_8MMA_AtomIJNS4_26SM100_MMA_F16BF16_2x1SM_SSISK_SK_fLi256ELi64ELNS4_4UMMA5MajorE0ELSQ_0ELNSP_7ScaleInE0ELSR_0EEEEEENS4_6LayoutINS5_IJSD_SD_SD_EEENS5_IJNSA_ILi0EEESW_SW_EEEEENS5_IJNS4_10UnderscoreESZ_SZ_EEEEENS4_28SM100_TMA_2SM_LOAD_MULTICASTENS4_14ComposedLayoutINS4_7SwizzleILi3ELi4ELi3EEENS4_18smem_ptr_flag_bitsILi16EEENSU_INS5_IJNSA_ILi8EEESH_EEENS5_IJSH_SD_EEEEEEEvNS4_8identityES12_S1C_vS1D_EENS_8epilogue10collective18CollectiveEpilogueINS1F_23Sm100TmaWarpSpecializedILi3ELi2ELi32ELb1ELb0EEEJNS5_IJSI_SH_SI_EEENS5_IJNSU_ISI_SD_EENSU_INSA_ILi32EEESD_EEEEESK_SL_SK_SL_NS1F_6fusion15FusionCallbacksIS1J_NS1P_17LinearCombinationISK_fSK_fLNS_15FloatRoundStyleE2EEES1K_S1O_JEEENS4_5SM1004TMEM4LOAD26SM100_TMEM_LOAD_32dp32b32xENS4_13SM90_TMA_LOADENS13_INS14_ILi2ELi4ELi3EEES17_NSU_INS5_IJS18_S1M_EEENS5_IJS1M_SD_EEEEEEENS4_39AutoVectorizingCopyWithAssumedAlignmentILi128EEENS4_14SM90_TMA_STOREES24_S26_S26_EEEvvEEEEvNT_6ParamsE,"aw",@nobits
	.sectionflags	@""
	.align	16
	.zero		1024


//--------------------- .nv.shared.reserved.0     --------------------------
	.section	.nv.shared.reserved.0,"aw",@nobits
	.weak		__nv_reservedSMEM_offset_0_alias
	.size		__nv_reservedSMEM_offset_0_alias, 0, 64
	.other		__nv_reservedSMEM_offset_0_alias,@"STO_CUDA_RESERVED_SHARED STV_DEFAULT"
__nv_reservedSMEM_offset_0_alias:
	.zero		0
.nv.shared.reserved.0:
	.zero		64
	.weak		__nv_reservedSMEM_tcgen05_partition
	.type		__nv_reservedSMEM_tcgen05_partition,@object
	.size		__nv_reservedSMEM_tcgen05_partition,(.L_0 - __nv_reservedSMEM_tcgen05_partition)
__nv_reservedSMEM_tcgen05_partition:
	.zero		32
.L_0:


//--------------------- .nv.global                --------------------------
	.section	.nv.global,"aw",@nobits
.nv.global:
	.type		_ZN40_INTERNAL_3728bf31_4_k_cu_f2aee32f_252394cute1_E,@object
	.size		_ZN40_INTERNAL_3728bf31_4_k_cu_f2aee32f_252394cute1_E,(_ZN40_INTERNAL_3728bf31_4_k_cu_f2aee32f_252394cuda3std3__45__cpo6cbeginE - _ZN40_INTERNAL_3728bf31_4_k_cu_f2aee32f_252394cute1_E)
_ZN40_INTERNAL_3728bf31_4_k_cu_f2aee32f_252394cute1_E:
	.zero		1
	.type		_ZN40_INTERNAL_3728bf31_4_k_cu_f2aee32f_252394cuda3std3__45__cpo6cbeginE,@object
	.size		_ZN40_INTERNAL_3728bf31_4_k_cu_f2aee32f_252394cuda3std3__45__cpo6cbeginE,(_ZN40_INTERNAL_3728bf31_4_k_cu_f2aee32f_252394cuda3std3__48in_placeE - _ZN40_INTERNAL_3728bf31_4_k_cu_f2aee32f_252394cuda3std3__45__cpo6cbeginE)
_ZN40_INTERNAL_3728bf31_4_k_cu_f2aee32f_252394cuda3std3__45__cpo6cbeginE:
	.zero		1
	.type		_ZN40_INTERNAL_3728bf31_4_k_cu_f2aee32f_252394cuda3std3__48in_placeE,@object
	.size		_ZN40_INTERNAL_3728bf31_4_k_cu_f2aee32f_252394cuda3std3__48in_placeE,(_ZN40_INTERNAL_3728bf31_4_k_cu_f2aee32f_252394cuda3std6ranges3__45__cpo9iter_moveE - _ZN40_INTERNAL_3728bf31_4_k_cu_f2aee32f_252394cuda3std3__48in_placeE)
_ZN40_INTERNAL_3728bf31_4_k_cu_f2aee32f_252394cuda3std3__48in_placeE:
	.zero		1
	.type		_ZN40_INTERNAL_3728bf31_4_k_cu_f2aee32f_252394cuda3std6ranges3__45__cpo9iter_moveE,@object
	.size		_ZN40_INTERNAL_3728bf31_4_k_cu_f2aee32f_252394cuda3std6ranges3__45__cpo9iter_moveE,(_ZN40_INTERNAL_3728bf31_4_k_cu_f2aee32f_252394cuda3std3__45__cpo5beginE - _ZN40_INTERNAL_3728bf31_4_k_cu_f2aee32f_252394cuda3std6ranges3__45__cpo9iter_moveE)
_ZN40_INTERNAL_3728bf31_4_k_cu_f2aee32f_252394cuda3std6ranges3__45__cpo9iter_moveE:
	.zero		1
	.type		_ZN40_INTERNAL_3728bf31_4_k_cu_f2aee32f_252394cuda3std3__45__cpo5beginE,@object
	.size		_ZN40_INTERNAL_3728bf31_4_k_cu_f2aee32f_252394cuda3std3__45__cpo5beginE,(_ZN40_INTERNAL_3728bf31_4_k_cu_f2aee32f_252394cuda3std3__442_GLOBAL__N__3728bf31_4_k_cu_f2aee32f_252396ignoreE - _ZN40_INTERNAL_3728bf31_4_k_cu_f2aee32f_252394cuda3std3__45__cpo5beginE)
_ZN40_INTERNAL_3728bf31_4_k_cu_f2aee32f_252394cuda3std3__45__cpo5beginE:
	.zero		1
	.type		_ZN40_INTERNAL_3728bf31_4_k_cu_f2aee32f_252394cuda3std3__442_GLOBAL__N__3728bf31_4_k_cu_f2aee32f_252396ignoreE,@object
	.size		_ZN40_INTERNAL_3728bf31_4_k_cu_f2aee32f_252394cuda3std3__442_GLOBAL__N__3728bf31_4_k_cu_f2aee32f_252396ignoreE,(_ZN40_INTERNAL_3728bf31_4_k_cu_f2aee32f_252394cute7productE - _ZN40_INTERNAL_3728bf31_4_k_cu_f2aee32f_252394cuda3std3__442_GLOBAL__N__3728bf31_4_k_cu_f2aee32f_252396ignoreE)
_ZN40_INTERNAL_3728bf31_4_k_cu_f2aee32f_252394cuda3std3__442_GLOBAL__N__3728bf31_4_k_cu_f2aee32f_252396ignoreE:
	.zero		1
	.type		_ZN40_INTERNAL_3728bf31_4_k_cu_f2aee32f_252394cute7productE,@object
	.size		_ZN40_INTERNAL_3728bf31_4_k_cu_f2aee32f_252394cute7productE,(_ZN40_INTERNAL_3728bf31_4_k_cu_f2aee32f_252394cuda3std3__45__cpo3endE - _ZN40_INTERNAL_3728bf31_4_k_cu_f2aee32f_252394cute7productE)
_ZN40_INTERNAL_3728bf31_4_k_cu_f2aee32f_252394cute7productE:
	.zero		1
	.type		_ZN40_INTERNAL_3728bf31_4_k_cu_f2aee32f_252394cuda3std3__45__cpo3endE,@object
	.size		_ZN40_INTERNAL_3728bf31_4_k_cu_f2aee32f_252394cuda3std3__45__cpo3endE,(_ZN40_INTERNAL_3728bf31_4_k_cu_f2aee32f_252394cuda3std3__419piecewise_constructE - _ZN40_INTERNAL_3728bf31_4_k_cu_f2aee32f_252394cuda3std3__45__cpo3endE)
_ZN40_INTERNAL_3728bf31_4_k_cu_f2aee32f_252394cuda3std3__45__cpo3endE:
	.zero		1
	.type		_ZN40_INTERNAL_3728bf31_4_k_cu_f2aee32f_252394cuda3std3__419piecewise_constructE,@object
	.size		_ZN40_INTERNAL_3728bf31_4_k_cu_f2aee32f_252394cuda3std3__419piecewise_constructE,(_ZN40_INTERNAL_3728bf31_4_k_cu_f2aee32f_252394cuda3std3__45__cpo4cendE - _ZN40_INTERNAL_3728bf31_4_k_cu_f2aee32f_252394cuda3std3__419piecewise_constructE)
_ZN40_INTERNAL_3728bf31_4_k_cu_f2aee32f_252394cuda3std3__419piecewise_constructE:
	.zero		1
	.type		_ZN40_INTERNAL_3728bf31_4_k_cu_f2aee32f_252394cuda3std3__45__cpo4cendE,@object
	.size		_ZN40_INTERNAL_3728bf31_4_k_cu_f2aee32f_252394cuda3std3__45__cpo4cendE,(_ZN40_INTERNAL_3728bf31_4_k_cu_f2aee32f_252394cuda3std6ranges3__45__cpo4swapE - _ZN40_INTERNAL_3728bf31_4_k_cu_f2aee32f_252394cuda3std3__45__cpo4cendE)
_ZN40_INTERNAL_3728bf31_4_k_cu_f2aee32f_252394cuda3std3__45__cpo4cendE:
	.zero		1
	.type		_ZN40_INTERNAL_3728bf31_4_k_cu_f2aee32f_252394cuda3std6ranges3__45__cpo4swapE,@object
	.size		_ZN40_INTERNAL_3728bf31_4_k_cu_f2aee32f_252394cuda3std6ranges3__45__cpo4swapE,(.L_10 - _ZN40_INTERNAL_3728bf31_4_k_cu_f2aee32f_252394cuda3std6ranges3__45__cpo4swapE)
_ZN40_INTERNAL_3728bf31_4_k_cu_f2aee32f_252394cuda3std6ranges3__45__cpo4swapE:
	.zero		1
.L_10:


//--------------------- .nv.constant0._ZN7cutlass13device_kernelINS_4gemm6kernel13GemmUniversalIN4cute5tupleIJiiiiEEENS1_10collective13CollectiveMmaINS1_35MainloopSm100TmaUmmaWarpSpecializedILi5ELi2ELi4ENS5_IJNS4_1CILi4EEENSA_ILi2EEENSA_ILi1EEEEEEEENS5_IJNSA_ILi256EEENSA_ILi64EEENSA_ILi128EEEEEENS_6half_tENS5_IJlSD_lEEESK_SL_NS4_8TiledMMAINS4_8MMA_AtomIJNS4_26SM100_MMA_F16BF16_2x1SM_SSISK_SK_fLi256ELi64ELNS4_4UMMA5MajorE0ELSQ_0ELNSP_7ScaleInE0ELSR_0EEEEEENS4_6LayoutINS5_IJSD_SD_SD_EEENS5_IJNSA_ILi0EEESW_SW_EEEEENS5_IJNS4_10UnderscoreESZ_SZ_EEEEENS4_28SM100_TMA_2SM_LOAD_MULTICASTENS4_14ComposedLayoutINS4_7SwizzleILi3ELi4ELi3EEENS4_18smem_ptr_flag_bitsILi16EEENSU_INS5_IJNSA_ILi8EEESH_EEENS5_IJSH_SD_EEEEEEEvNS4_8identityES12_S1C_vS1D_EENS_8epilogue10collective18CollectiveEpilogueINS1F_23Sm100TmaWarpSpecializedILi3ELi2ELi32ELb1ELb0EEEJNS5_IJSI_SH_SI_EEENS5_IJNSU_ISI_SD_EENSU_INSA_ILi32EEESD_EEEEESK_SL_SK_SL_NS1F_6fusion15FusionCallbacksIS1J_NS1P_17LinearCombinationISK_fSK_fLNS_15FloatRoundStyleE2EEES1K_S1O_JEEENS4_5SM1004TMEM4LOAD26SM100_TMEM_LOAD_32dp32b32xENS4_13SM90_TMA_LOADENS13_INS14_ILi2ELi4ELi3EEES17_NSU_INS5_IJS18_S1M_EEENS5_IJS1M_SD_EEEEEEENS4_39AutoVectorizingCopyWithAssumedAlignmentILi128EEENS4_14SM90_TMA_STOREES24_S26_S26_EEEvvEEEEvNT_6ParamsE --------------------------
	.section	.nv.constant0._ZN7cutlass13device_kernelINS_4gemm6kernel13GemmUniversalIN4cute5tupleIJiiiiEEENS1_10collective13CollectiveMmaINS1_35MainloopSm100TmaUmmaWarpSpecializedILi5ELi2ELi4ENS5_IJNS4_1CILi4EEENSA_ILi2EEENSA_ILi1EEEEEEEENS5_IJNSA_ILi256EEENSA_ILi64EEENSA_ILi128EEEEEENS_6half_tENS5_IJlSD_lEEESK_SL_NS4_8TiledMMAINS4_8MMA_AtomIJNS4_26SM100_MMA_F16BF16_2x1SM_SSISK_SK_fLi256ELi64ELNS4_4UMMA5MajorE0ELSQ_0ELNSP_7ScaleInE0ELSR_0EEEEEENS4_6LayoutINS5_IJSD_SD_SD_EEENS5_IJNSA_ILi0EEESW_SW_EEEEENS5_IJNS4_10UnderscoreESZ_SZ_EEEEENS4_28SM100_TMA_2SM_LOAD_MULTICASTENS4_14ComposedLayoutINS4_7SwizzleILi3ELi4ELi3EEENS4_18smem_ptr_flag_bitsILi16EEENSU_INS5_IJNSA_ILi8EEESH_EEENS5_IJSH_SD_EEEEEEEvNS4_8identityES12_S1C_vS1D_EENS_8epilogue10collective18CollectiveEpilogueINS1F_23Sm100TmaWarpSpecializedILi3ELi2ELi32ELb1ELb0EEEJNS5_IJSI_SH_SI_EEENS5_IJNSU_ISI_SD_EENSU_INSA_ILi32EEESD_EEEEESK_SL_SK_SL_NS1F_6fusion15FusionCallbacksIS1J_NS1P_17LinearCombinationISK_fSK_fLNS_15FloatRoundStyleE2EEES1K_S1O_JEEENS4_5SM1004TMEM4LOAD26SM100_TMEM_LOAD_32dp32b32xENS4_13SM90_TMA_LOADENS13_INS14_ILi2ELi4ELi3EEES17_NSU_INS5_IJS18_S1M_EEENS5_IJS1M_SD_EEEEEEENS4_39AutoVectorizingCopyWithAssumedAlignmentILi128EEENS4_14SM90_TMA_STOREES24_S26_S26_EEEvvEEEEvNT_6ParamsE,"a",@progbits
	.sectionflags	@""
	.align	4
.nv.constant0._ZN7cutlass13device_kernelINS_4gemm6kernel13GemmUniversalIN4cute5tupleIJiiiiEEENS1_10collective13CollectiveMmaINS1_35MainloopSm100TmaUmmaWarpSpecializedILi5ELi2ELi4ENS5_IJNS4_1CILi4EEENSA_ILi2EEENSA_ILi1EEEEEEEENS5_IJNSA_ILi256EEENSA_ILi64EEENSA_ILi128EEEEEENS_6half_tENS5_IJlSD_lEEESK_SL_NS4_8TiledMMAINS4_8MMA_AtomIJNS4_26SM100_MMA_F16BF16_2x1SM_SSISK_SK_fLi256ELi64ELNS4_4UMMA5MajorE0ELSQ_0ELNSP_7ScaleInE0ELSR_0EEEEEENS4_6LayoutINS5_IJSD_SD_SD_EEENS5_IJNSA_ILi0EEESW_SW_EEEEENS5_IJNS4_10UnderscoreESZ_SZ_EEEEENS4_28SM100_TMA_2SM_LOAD_MULTICASTENS4_14ComposedLayoutINS4_7SwizzleILi3ELi4ELi3EEENS4_18smem_ptr_flag_bitsILi16EEENSU_INS5_IJNSA_ILi8EEESH_EEENS5_IJSH_SD_EEEEEEEvNS4_8identityES12_S1C_vS1D_EENS_8epilogue10collective18CollectiveEpilogueINS1F_23Sm100TmaWarpSpecializedILi3ELi2ELi32ELb1ELb0EEEJNS5_IJSI_SH_SI_EEENS5_IJNSU_ISI_SD_EENSU_INSA_ILi32EEESD_EEEEESK_SL_SK_SL_NS1F_6fusion15FusionCallbacksIS1J_NS1P_17LinearCombinationISK_fSK_fLNS_15FloatRoundStyleE2EEES1K_S1O_JEEENS4_5SM1004TMEM4LOAD26SM100_TMEM_LOAD_32dp32b32xENS4_13SM90_TMA_LOADENS13_INS14_ILi2ELi4ELi3EEES17_NSU_INS5_IJS18_S1M_EEENS5_IJS1M_SD_EEEEEEENS4_39AutoVectorizingCopyWithAssumedAlignmentILi128EEENS4_14SM90_TMA_STOREES24_S26_S26_EEEvvEEEEvNT_6ParamsE:
	.zero		2944


//--------------------- SYMBOLS --------------------------

	.type		.nv.reservedSmem.offset0,@object
	.size		.nv.reservedSmem.offset0,0x4
	.type		.nv.reservedSmem.cap,@object
	.size		.nv.reservedSmem.cap,0x4
	.type		__assertfail,@function
